	.target	sm_100a

	.elftype	@"ET_EXEC"


//--------------------- .note.nv.tkinfo           --------------------------
	.section	.note.nv.tkinfo,"",@"SHT_NOTE"
	.sectionflags	@"SHF_NOTE_NV_TKINFO"
	.tkinfo
        /*0018*/ 	.word	0x00000081
        /*0030*/ 	.string	""
        /*0030*/ 	.string	"ptxas-blackwell"
        /*0030*/ 	.string	"Cuda compilation tools, release 12.9, V12.9.86"
        /*0030*/ 	.string	"Build cuda_12.9.r12.9/compiler.36037853_0"
        /*0030*/ 	.string	"-v  -suppress-debug-info  -lineinfo  -arch sm_100a "



//--------------------- .note.nv.cuver            --------------------------
	.section	.note.nv.cuver,"",@"SHT_NOTE"
	.sectionflags	@"SHF_NOTE_NV_CUVER"
        /*0018*/ 	.short	0x0001
        /*001a*/ 	.short	0x0064
        /*001c*/ 	.short	0x0001
        /*001e*/ 	.short	0x0000
        /*0020*/ 	.short	0x0001
        /*0022*/ 	.short	0x0000


//--------------------- .nv.info                  --------------------------
	.section	.nv.info,"",@"SHT_CUDA_INFO"
	.align	4


	//----- nvinfo : EIATTR_REGCOUNT
	.align		4
        /*0000*/ 	.byte	0x04, 0x2f
        /*0002*/ 	.short	(.L_2 - .L_1)
	.align		4
.L_1:
        /*0004*/ 	.word	index@(attn_fwd)
        /*0008*/ 	.word	0x0000006c


	//----- nvinfo : EIATTR_FRAME_SIZE
	.align		4
.L_2:
        /*000c*/ 	.byte	0x04, 0x11
        /*000e*/ 	.short	(.L_4 - .L_3)
	.align		4
.L_3:
        /*0010*/ 	.word	index@(attn_fwd)
        /*0014*/ 	.word	0x00000000


	//----- nvinfo : EIATTR_MIN_STACK_SIZE
	.align		4
.L_4:
        /*0018*/ 	.byte	0x04, 0x12
        /*001a*/ 	.short	(.L_6 - .L_5)
	.align		4
.L_5:
        /*001c*/ 	.word	index@(attn_fwd)
        /*0020*/ 	.word	0x00000000
.L_6:


//--------------------- .nv.info.attn_fwd         --------------------------
	.section	.nv.info.attn_fwd,"",@"SHT_CUDA_INFO"
	.sectionflags	@""
	.align	4


	//----- nvinfo : EIATTR_CUDA_API_VERSION
	.align		4
        /*0000*/ 	.byte	0x04, 0x37
        /*0002*/ 	.short	(.L_8 - .L_7)
.L_7:
        /*0004*/ 	.word	0x00000081


	//----- nvinfo : EIATTR_KPARAM_INFO
	.align		4
.L_8:
        /*0008*/ 	.byte	0x04, 0x17
        /*000a*/ 	.short	(.L_10 - .L_9)
.L_9:
        /*000c*/ 	.word	0x00000000
        /*0010*/ 	.short	0x0019
        /*0012*/ 	.short	0x0080
        /*0014*/ 	.byte	0x00, 0xf4, 0x21, 0x00


	//----- nvinfo : EIATTR_KPARAM_INFO
	.align		4
.L_10:
        /*0018*/ 	.byte	0x04, 0x17
        /*001a*/ 	.short	(.L_12 - .L_11)
.L_11:
        /*001c*/ 	.word	0x00000000
        /*0020*/ 	.short	0x0018
        /*0022*/ 	.short	0x0078
        /*0024*/ 	.byte	0x00, 0xf4, 0x21, 0x00


	//----- nvinfo : EIATTR_KPARAM_INFO
	.align		4
.L_12:
        /*0028*/ 	.byte	0x04, 0x17
        /*002a*/ 	.short	(.L_14 - .L_13)
.L_13:
        /*002c*/ 	.word	0x00000000
        /*0030*/ 	.short	0x0017
        /*0032*/ 	.short	0x0070
        /*0034*/ 	.byte	0x00, 0xf0, 0x11, 0x00


	//----- nvinfo : EIATTR_KPARAM_INFO
	.align		4
.L_14:
        /*0038*/ 	.byte	0x04, 0x17
        /*003a*/ 	.short	(.L_16 - .L_15)
.L_15:
        /*003c*/ 	.word	0x00000000
        /*0040*/ 	.short	0x0016
        /*0042*/ 	.short	0x006c
        /*0044*/ 	.byte	0x00, 0xf0, 0x11, 0x00


	//----- nvinfo : EIATTR_KPARAM_INFO
	.align		4
.L_16:
        /*0048*/ 	.byte	0x04, 0x17
        /*004a*/ 	.short	(.L_18 - .L_17)
.L_17:
        /*004c*/ 	.word	0x00000000
        /*0050*/ 	.short	0x0015
        /*0052*/ 	.short	0x0068
        /*0054*/ 	.byte	0x00, 0xf0, 0x11, 0x00


	//----- nvinfo : EIATTR_KPARAM_INFO
	.align		4
.L_18:
        /*0058*/ 	.byte	0x04, 0x17
        /*005a*/ 	.short	(.L_20 - .L_19)
.L_19:
        /*005c*/ 	.word	0x00000000
        /*0060*/ 	.short	0x0014
        /*0062*/ 	.short	0x0064
        /*0064*/ 	.byte	0x00, 0xf0, 0x11, 0x00


	//----- nvinfo : EIATTR_KPARAM_INFO
	.align		4
.L_20:
        /*0068*/ 	.byte	0x04, 0x17
        /*006a*/ 	.short	(.L_22 - .L_21)
.L_21:
        /*006c*/ 	.word	0x00000000
        /*0070*/ 	.short	0x0013
        /*0072*/ 	.short	0x0060
        /*0074*/ 	.byte	0x00, 0xf0, 0x11, 0x00


	//----- nvinfo : EIATTR_KPARAM_INFO
	.align		4
.L_22:
        /*0078*/ 	.byte	0x04, 0x17
        /*007a*/ 	.short	(.L_24 - .L_23)
.L_23:
        /*007c*/ 	.word	0x00000000
        /*0080*/ 	.short	0x0012
        /*0082*/ 	.short	0x005c
        /*0084*/ 	.byte	0x00, 0xf0, 0x11, 0x00


	//----- nvinfo : EIATTR_KPARAM_INFO
	.align		4
.L_24:
        /*0088*/ 	.byte	0x04, 0x17
        /*008a*/ 	.short	(.L_26 - .L_25)
.L_25:
        /*008c*/ 	.word	0x00000000
        /*0090*/ 	.short	0x0011
        /*0092*/ 	.short	0x0058
        /*0094*/ 	.byte	0x00, 0xf0, 0x11, 0x00


	//----- nvinfo : EIATTR_KPARAM_INFO
	.align		4
.L_26:
        /*0098*/ 	.byte	0x04, 0x17
        /*009a*/ 	.short	(.L_28 - .L_27)
.L_27:
        /*009c*/ 	.word	0x00000000
        /*00a0*/ 	.short	0x0010
        /*00a2*/ 	.short	0x0054
        /*00a4*/ 	.byte	0x00, 0xf0, 0x11, 0x00


	//----- nvinfo : EIATTR_KPARAM_INFO
	.align		4
.L_28:
        /*00a8*/ 	.byte	0x04, 0x17
        /*00aa*/ 	.short	(.L_30 - .L_29)
.L_29:
        /*00ac*/ 	.word	0x00000000
        /*00b0*/ 	.short	0x000f
        /*00b2*/ 	.short	0x0050
        /*00b4*/ 	.byte	0x00, 0xf0, 0x11, 0x00


	//----- nvinfo : EIATTR_KPARAM_INFO
	.align		4
.L_30:
        /*00b8*/ 	.byte	0x04, 0x17
        /*00ba*/ 	.short	(.L_32 - .L_31)
.L_31:
        /*00bc*/ 	.word	0x00000000
        /*00c0*/ 	.short	0x000e
        /*00c2*/ 	.short	0x004c
        /*00c4*/ 	.byte	0x00, 0xf0, 0x11, 0x00


	//----- nvinfo : EIATTR_KPARAM_INFO
	.align		4
.L_32:
        /*00c8*/ 	.byte	0x04, 0x17
        /*00ca*/ 	.short	(.L_34 - .L_33)
.L_33:
        /*00cc*/ 	.word	0x00000000
        /*00d0*/ 	.short	0x000d
        /*00d2*/ 	.short	0x0048
        /*00d4*/ 	.byte	0x00, 0xf0, 0x11, 0x00


	//----- nvinfo : EIATTR_KPARAM_INFO
	.align		4
.L_34:
        /*00d8*/ 	.byte	0x04, 0x17
        /*00da*/ 	.short	(.L_36 - .L_35)
.L_35:
        /*00dc*/ 	.word	0x00000000
        /*00e0*/ 	.short	0x000c
        /*00e2*/ 	.short	0x0044
        /*00e4*/ 	.byte	0x00, 0xf0, 0x11, 0x00


	//----- nvinfo : EIATTR_KPARAM_INFO
	.align		4
.L_36:
        /*00e8*/ 	.byte	0x04, 0x17
        /*00ea*/ 	.short	(.L_38 - .L_37)
.L_37:
        /*00ec*/ 	.word	0x00000000
        /*00f0*/ 	.short	0x000b
        /*00f2*/ 	.short	0x0040
        /*00f4*/ 	.byte	0x00, 0xf0, 0x11, 0x00


	//----- nvinfo : EIATTR_KPARAM_INFO
	.align		4
.L_38:
        /*00f8*/ 	.byte	0x04, 0x17
        /*00fa*/ 	.short	(.L_40 - .L_39)
.L_39:
        /*00fc*/ 	.word	0x00000000
        /*0100*/ 	.short	0x000a
        /*0102*/ 	.short	0x003c
        /*0104*/ 	.byte	0x00, 0xf0, 0x11, 0x00


	//----- nvinfo : EIATTR_KPARAM_INFO
	.align		4
.L_40:
        /*0108*/ 	.byte	0x04, 0x17
        /*010a*/ 	.short	(.L_42 - .L_41)
.L_41:
        /*010c*/ 	.word	0x00000000
        /*0110*/ 	.short	0x0009
        /*0112*/ 	.short	0x0038
        /*0114*/ 	.byte	0x00, 0xf0, 0x11, 0x00


	//----- nvinfo : EIATTR_KPARAM_INFO
	.align		4
.L_42:
        /*0118*/ 	.byte	0x04, 0x17
        /*011a*/ 	.short	(.L_44 - .L_43)
.L_43:
        /*011c*/ 	.word	0x00000000
        /*0120*/ 	.short	0x0008
        /*0122*/ 	.short	0x0034
        /*0124*/ 	.byte	0x00, 0xf0, 0x11, 0x00


	//----- nvinfo : EIATTR_KPARAM_INFO
	.align		4
.L_44:
        /*0128*/ 	.byte	0x04, 0x17
        /*012a*/ 	.short	(.L_46 - .L_45)
.L_45:
        /*012c*/ 	.word	0x00000000
        /*0130*/ 	.short	0x0007
        /*0132*/ 	.short	0x0030
        /*0134*/ 	.byte	0x00, 0xf0, 0x11, 0x00


	//----- nvinfo : EIATTR_KPARAM_INFO
	.align		4
.L_46:
        /*0138*/ 	.byte	0x04, 0x17
        /*013a*/ 	.short	(.L_48 - .L_47)
.L_47:
        /*013c*/ 	.word	0x00000000
        /*0140*/ 	.short	0x0006
        /*0142*/ 	.short	0x002c
        /*0144*/ 	.byte	0x00, 0xf0, 0x11, 0x00


	//----- nvinfo : EIATTR_KPARAM_INFO
	.align		4
.L_48:
        /*0148*/ 	.byte	0x04, 0x17
        /*014a*/ 	.short	(.L_50 - .L_49)
.L_49:
        /*014c*/ 	.word	0x00000000
        /*0150*/ 	.short	0x0005
        /*0152*/ 	.short	0x0028
        /*0154*/ 	.byte	0x00, 0xf0, 0x11, 0x00


	//----- nvinfo : EIATTR_KPARAM_INFO
	.align		4
.L_50:
        /*0158*/ 	.byte	0x04, 0x17
        /*015a*/ 	.short	(.L_52 - .L_51)
.L_51:
        /*015c*/ 	.word	0x00000000
        /*0160*/ 	.short	0x0004
        /*0162*/ 	.short	0x0020
        /*0164*/ 	.byte	0x00, 0xf4, 0x21, 0x00


	//----- nvinfo : EIATTR_KPARAM_INFO
	.align		4
.L_52:
        /*0168*/ 	.byte	0x04, 0x17
        /*016a*/ 	.short	(.L_54 - .L_53)
.L_53:
        /*016c*/ 	.word	0x00000000
        /*0170*/ 	.short	0x0003
        /*0172*/ 	.short	0x0018
        /*0174*/ 	.byte	0x00, 0xf4, 0x21, 0x00


	//----- nvinfo : EIATTR_KPARAM_INFO
	.align		4
.L_54:
        /*0178*/ 	.byte	0x04, 0x17
        /*017a*/ 	.short	(.L_56 - .L_55)
.L_55:
        /*017c*/ 	.word	0x00000000
        /*0180*/ 	.short	0x0002
        /*0182*/ 	.short	0x0010
        /*0184*/ 	.byte	0x00, 0xf4, 0x21, 0x00


	//----- nvinfo : EIATTR_KPARAM_INFO
	.align		4
.L_56:
        /*0188*/ 	.byte	0x04, 0x17
        /*018a*/ 	.short	(.L_58 - .L_57)
.L_57:
        /*018c*/ 	.word	0x00000000
        /*0190*/ 	.short	0x0001
        /*0192*/ 	.short	0x0008
        /*0194*/ 	.byte	0x00, 0xf4, 0x21, 0x00


	//----- nvinfo : EIATTR_KPARAM_INFO
	.align		4
.L_58:
        /*0198*/ 	.byte	0x04, 0x17
        /*019a*/ 	.short	(.L_60 - .L_59)
.L_59:
        /*019c*/ 	.word	0x00000000
        /*01a0*/ 	.short	0x0000
        /*01a2*/ 	.short	0x0000
        /*01a4*/ 	.byte	0x00, 0xf4, 0x21, 0x00


	//----- nvinfo : EIATTR_SPARSE_MMA_MASK
	.align		4
.L_60:
        /*01a8*/ 	.byte	0x03, 0x50
        /*01aa*/ 	.short	0x0000


	//----- nvinfo : EIATTR_MAXREG_COUNT
	.align		4
        /*01ac*/ 	.byte	0x03, 0x1b
        /*01ae*/ 	.short	0x00ff


	//----- nvinfo : EIATTR_NUM_BARRIERS
	.align		4
        /*01b0*/ 	.byte	0x02, 0x4c
        /*01b2*/ 	.byte	0x01
	.zero		1


	//----- nvinfo : EIATTR_COOP_GROUP_MASK_REGIDS
	.align		4
        /*01b4*/ 	.byte	0x04, 0x29
        /*01b6*/ 	.short	(.L_62 - .L_61)


	//   ....[0]....
.L_61:
        /*01b8*/ 	.word	0xffffffff


	//   ....[1]....
        /*01bc*/ 	.word	0xffffffff


	//   ....[2]....
        /*01c0*/ 	.word	0xffffffff


	//   ....[3]....
        /*01c4*/ 	.word	0xffffffff


	//   ....[4]....
        /*01c8*/ 	.word	0xffffffff


	//   ....[5]....
        /*01cc*/ 	.word	0xffffffff


	//   ....[6]....
        /*01d0*/ 	.word	0xffffffff


	//   ....[7]....
        /*01d4*/ 	.word	0xffffffff


	//----- nvinfo : EIATTR_COOP_GROUP_INSTR_OFFSETS
	.align		4
.L_62:
        /*01d8*/ 	.byte	0x04, 0x28
        /*01da*/ 	.short	(.L_64 - .L_63)


	//   ....[0]....
.L_63:
        /*01dc*/ 	.word	0x00000fc0


	//   ....[1]....
        /*01e0*/ 	.word	0x00001000


	//   ....[2]....
        /*01e4*/ 	.word	0x00001340


	//   ....[3]....
        /*01e8*/ 	.word	0x00001370


	//   ....[4]....
        /*01ec*/ 	.word	0x00001c00


	//   ....[5]....
        /*01f0*/ 	.word	0x00001c10


	//   ....[6]....
        /*01f4*/ 	.word	0x00001cb0


	//   ....[7]....
        /*01f8*/ 	.word	0x00001cd0


	//----- nvinfo : EIATTR_VRC_CTA_INIT_COUNT
	.align		4
.L_64:
        /*01fc*/ 	.byte	0x02, 0x4a
	.zero		1
	.zero		1


	//----- nvinfo : EIATTR_EXIT_INSTR_OFFSETS
	.align		4
        /*0200*/ 	.byte	0x04, 0x1c
        /*0202*/ 	.short	(.L_66 - .L_65)


	//   ....[0]....
.L_65:
        /*0204*/ 	.word	0x00002930


	//   ....[1]....
        /*0208*/ 	.word	0x00002960


	//----- nvinfo : EIATTR_REQNTID
	.align		4
.L_66:
        /*020c*/ 	.byte	0x04, 0x10
        /*020e*/ 	.short	(.L_68 - .L_67)
.L_67:
        /*0210*/ 	.word	0x00000080
        /*0214*/ 	.word	0x00000001
        /*0218*/ 	.word	0x00000001


	//----- nvinfo : EIATTR_CBANK_PARAM_SIZE
	.align		4
.L_68:
        /*021c*/ 	.byte	0x03, 0x19
        /*021e*/ 	.short	0x0088


	//----- nvinfo : EIATTR_PARAM_CBANK
	.align		4
        /*0220*/ 	.byte	0x04, 0x0a
        /*0222*/ 	.short	(.L_70 - .L_69)
	.align		4
.L_69:
        /*0224*/ 	.word	index@(.nv.constant0.attn_fwd)
        /*0228*/ 	.short	0x0380
        /*022a*/ 	.short	0x0088


	//----- nvinfo : EIATTR_SW_WAR
	.align		4
.L_70:
        /*022c*/ 	.byte	0x04, 0x36
        /*022e*/ 	.short	(.L_72 - .L_71)
.L_71:
        /*0230*/ 	.word	0x00000008
.L_72:


//--------------------- .nv.compat                --------------------------
	.section	.nv.compat,"",@"SHT_CUDA_COMPAT_INFO"
	.align	4
        /*0000*/ 	.byte	0x02, 0x02, 0x01, 0x00, 0x02, 0x05, 0x05, 0x00, 0x02, 0x03, 0x00, 0x00, 0x02, 0x06, 0x01, 0x00


//--------------------- .nv.callgraph             --------------------------
	.section	.nv.callgraph,"",@"SHT_CUDA_CALLGRAPH"
	.align	4
	.sectionentsize	8
	.align		4
        /*0000*/ 	.word	0x00000000
	.align		4
        /*0004*/ 	.word	0xffffffff
	.align		4
        /*0008*/ 	.word	0x00000000
	.align		4
        /*000c*/ 	.word	0xfffffffe
	.align		4
        /*0010*/ 	.word	0x00000000
	.align		4
        /*0014*/ 	.word	0xfffffffd
	.align		4
        /*0018*/ 	.word	0x00000000
	.align		4
        /*001c*/ 	.word	0xfffffffc


//--------------------- .nv.constant4             --------------------------
	.section	.nv.constant4,"a",@progbits
	.align	8
	.align		8
.nv.constant4:
        /*0000*/ 	.dword	_$_str


//--------------------- .text.attn_fwd            --------------------------
	.section	.text.attn_fwd,"ax",@progbits
	.align	128
        .global         attn_fwd
        .type           attn_fwd,@function
        .size           attn_fwd,(.L_x_3 - attn_fwd)
        .other          attn_fwd,@"STO_CUDA_ENTRY STV_DEFAULT"
attn_fwd:
.text.attn_fwd:
[----:B------:R-:W0:Y:S01]  /*0000*/  LDC R1, c[0x0][0x37c] ;  /* 0x0000df00ff017b82 */ /* 0x000e220000000800 */
[----:B------:R-:W1:Y:S07]  /*0010*/  S2R R19, SR_TID.X ;  /* 0x0000000000137919 */ /* 0x000e6e0000002100 */
[----:B------:R-:W2:Y:S01]  /*0020*/  S2UR UR6, SR_CTAID.Y ;  /* 0x00000000000679c3 */ /* 0x000ea20000002600 */
[----:B------:R-:W2:Y:S01]  /*0030*/  LDCU.64 UR4, c[0x0][0x3b0] ;  /* 0x00007600ff0477ac */ /* 0x000ea20008000a00 */
[----:B------:R-:W3:Y:S01]  /*0040*/  S2R R3, SR_CTAID.X ;  /* 0x0000000000037919 */ /* 0x000ee20000002500 */
[----:B------:R-:W4:Y:S05]  /*0050*/  LDCU.64 UR10, c[0x0][0x358] ;  /* 0x00006b00ff0a77ac */ /* 0x000f2a0008000a00 */
[----:B------:R-:W5:Y:S08]  /*0060*/  LDC R4, c[0x0][0x3b8] ;  /* 0x0000ee00ff047b82 */ /* 0x000f700000000800 */
[----:B------:R-:W0:Y:S01]  /*0070*/  LDC.64 R10, c[0x0][0x380] ;  /* 0x0000e000ff0a7b82 */ /* 0x000e220000000a00 */
[----:B--2---:R-:W-:-:S04]  /*0080*/  UIMAD UR4, UR6, UR4, URZ ;  /* 0x00000004060472a4 */ /* 0x004fc8000f8e02ff */
[----:B------:R-:W-:Y:S01]  /*0090*/  USHF.L.U32 UR7, UR4, 0x1, URZ ;  /* 0x0000000104077899 */ /* 0x000fe200080006ff */
[----:B-1----:R-:W-:Y:S02]  /*00a0*/  LOP3.LUT R0, R19, 0x1f, RZ, 0xc0, !PT ;  /* 0x0000001f13007812 */ /* 0x002fe400078ec0ff */
[----:B------:R-:W-:Y:S02]  /*00b0*/  SHF.R.U32.HI R2, RZ, 0x5, R19 ;  /* 0x00000005ff027819 */ /* 0x000fe40000011613 */
[----:B---3--:R-:W-:Y:S02]  /*00c0*/  LEA R0, R3, R0, 0x5 ;  /* 0x0000000003007211 */ /* 0x008fe400078e28ff */
[----:B------:R-:W-:-:S03]  /*00d0*/  SGXT.U32 R3, R2, 0x2 ;  /* 0x000000020203781a */ /* 0x000fc60000000000 */
[----:B------:R-:W-:Y:S01]  /*00e0*/  IMAD R2, R0, UR5, RZ ;  /* 0x0000000500027c24 */ /* 0x000fe2000f8e02ff */
[----:B------:R-:W-:Y:S01]  /*00f0*/  UIMAD.WIDE UR4, UR4, 0x2, URZ ;  /* 0x00000002040478a5 */ /* 0x000fe2000f8e02ff */
[----:B-----5:R-:W-:-:S03]  /*0100*/  IMAD R5, R3, R4, RZ ;  /* 0x0000000403057224 */ /* 0x020fc600078e02ff */
[C---:B------:R-:W-:Y:S01]  /*0110*/  SHF.L.U32 R3, R2.reuse, 0x1, RZ ;  /* 0x0000000102037819 */ /* 0x040fe200000006ff */
[----:B------:R-:W-:Y:S01]  /*0120*/  IMAD.HI R2, R2, 0x2, RZ ;  /* 0x0000000202027827 */ /* 0x000fe200078e02ff */
[C---:B------:R-:W-:Y:S02]  /*0130*/  LEA R7, R4.reuse, R5, 0x2 ;  /* 0x0000000504077211 */ /* 0x040fe400078e10ff */
[----:B0-----:R-:W-:Y:S01]  /*0140*/  IADD3 R8, P0, P1, R3, UR7, R10 ;  /* 0x0000000703087c10 */ /* 0x001fe2000f91e00a */
[----:B------:R-:W-:Y:S01]  /*0150*/  UMOV UR4, 0x400 ;  /* 0x0000040000047882 */ /* 0x000fe20000000000 */
[----:B------:R-:W-:Y:S01]  /*0160*/  LEA R9, R4, R7, 0x2 ;  /* 0x0000000704097211 */ /* 0x000fe200078e10ff */
[----:B------:R-:W0:Y:S01]  /*0170*/  LDCU UR7, c[0x0][0x3f0] ;  /* 0x00007e00ff0777ac */ /* 0x000e220008000800 */
[----:B------:R-:W-:Y:S02]  /*0180*/  IADD3.X R12, PT, PT, R2, UR5, R11, P0, P1 ;  /* 0x00000005020c7c10 */ /* 0x000fe400087e240b */
[----:B------:R-:W-:-:S02]  /*0190*/  LEA R2, P0, R5, R8, 0x1 ;  /* 0x0000000805027211 */ /* 0x000fc400078008ff */
[----:B------:R-:W-:Y:S02]  /*01a0*/  LEA R10, R4, R9, 0x2 ;  /* 0x00000009040a7211 */ /* 0x000fe400078e10ff */
[-C--:B------:R-:W-:Y:S02]  /*01b0*/  LEA R4, P1, R7, R8.reuse, 0x1 ;  /* 0x0000000807047211 */ /* 0x080fe400078208ff */
[----:B------:R-:W-:Y:S02]  /*01c0*/  LEA R6, P2, R9, R8, 0x1 ;  /* 0x0000000809067211 */ /* 0x000fe400078408ff */
[----:B------:R-:W-:Y:S02]  /*01d0*/  LEA.HI.X.SX32 R3, R5, R12, 0x1, P0 ;  /* 0x0000000c05037211 */ /* 0x000fe400000f0eff */
[----:B------:R-:W-:Y:S02]  /*01e0*/  LEA R8, P0, R10, R8, 0x1 ;  /* 0x000000080a087211 */ /* 0x000fe400078008ff */
[-C--:B------:R-:W-:Y:S01]  /*01f0*/  LEA.HI.X.SX32 R5, R7, R12.reuse, 0x1, P1 ;  /* 0x0000000c07057211 */ /* 0x080fe200008f0eff */
[----:B----4-:R1:W2:Y:S01]  /*0200*/  LDG.E.U16 R11, desc[UR10][R2.64] ;  /* 0x0000000a020b7981 */ /* 0x0102a2000c1e1500 */
[----:B------:R-:W-:-:S02]  /*0210*/  LEA.HI.X.SX32 R7, R9, R12, 0x1, P2 ;  /* 0x0000000c09077211 */ /* 0x000fc400010f0eff */
[----:B------:R-:W-:Y:S01]  /*0220*/  LEA.HI.X.SX32 R9, R10, R12, 0x1, P0 ;  /* 0x0000000c0a097211 */ /* 0x000fe200000f0eff */
[----:B------:R-:W3:Y:S04]  /*0230*/  LDG.E.U16 R4, desc[UR10][R4.64] ;  /* 0x0000000a04047981 */ /* 0x000ee8000c1e1500 */
[----:B------:R4:W5:Y:S04]  /*0240*/  LDG.E.U16 R13, desc[UR10][R6.64] ;  /* 0x0000000a060d7981 */ /* 0x000968000c1e1500 */
[----:B------:R-:W3:Y:S01]  /*0250*/  LDG.E.U16 R8, desc[UR10][R8.64] ;  /* 0x0000000a08087981 */ /* 0x000ee2000c1e1500 */
[----:B------:R-:W0:Y:S01]  /*0260*/  S2UR UR5, SR_CgaCtaId ;  /* 0x00000000000579c3 */ /* 0x000e220000008800 */
[----:B------:R-:W-:-:S02]  /*0270*/  SHF.R.S32.HI R10, RZ, 0x6, R19 ;  /* 0x00000006ff0a7819 */ /* 0x000fc40000011413 */
[----:B------:R-:W-:Y:S02]  /*0280*/  LOP3.LUT R12, R19, 0x3f, RZ, 0xc0, !PT ;  /* 0x0000003f130c7812 */ /* 0x000fe400078ec0ff */
[----:B------:R-:W-:Y:S02]  /*0290*/  SGXT R10, R10, 0x1 ;  /* 0x000000010a0a781a */ /* 0x000fe40000000200 */
[----:B------:R-:W-:-:S04]  /*02a0*/  SHF.L.U32 R15, R12, 0x1, RZ ;  /* 0x000000010c0f7819 */ /* 0x000fc800000006ff */
[----:B-1----:R-:W-:-:S04]  /*02b0*/  LOP3.LUT R2, R15, 0x90, R10, 0x78, !PT ;  /* 0x000000900f027812 */ /* 0x002fc800078e780a */
[----:B------:R-:W-:Y:S01]  /*02c0*/  LOP3.LUT R3, R2, 0x20, RZ, 0x3c, !PT ;  /* 0x0000002002037812 */ /* 0x000fe200078e3cff */
[----:B0-----:R-:W-:Y:S02]  /*02d0*/  ULEA UR5, UR5, UR4, 0x18 ;  /* 0x0000000405057291 */ /* 0x001fe4000f8ec0ff */
[----:B------:R-:W-:Y:S01]  /*02e0*/  UISETP.GE.AND UP0, UPT, UR7, 0x1, UPT ;  /* 0x000000010700788c */ /* 0x000fe2000bf06270 */
[----:B------:R-:W-:Y:S02]  /*02f0*/  MOV R74, 0xff800000 ;  /* 0xff800000004a7802 */ /* 0x000fe40000000f00 */
[----:B------:R-:W-:Y:S02]  /*0300*/  CS2R R56, SRZ ;  /* 0x0000000000387805 */ /* 0x000fe4000001ff00 */
[----:B----4-:R-:W-:Y:S02]  /*0310*/  MOV R7, 0x3f800000 ;  /* 0x3f80000000077802 */ /* 0x010fe40000000f00 */
[----:B------:R-:W-:-:S02]  /*0320*/  CS2R R58, SRZ ;  /* 0x00000000003a7805 */ /* 0x000fc4000001ff00 */
[----:B------:R-:W-:Y:S02]  /*0330*/  MOV R15, 0x3f800000 ;  /* 0x3f800000000f7802 */ /* 0x000fe40000000f00 */
[----:B------:R-:W-:Y:S02]  /*0340*/  CS2R R40, SRZ ;  /* 0x0000000000287805 */ /* 0x000fe4000001ff00 */
[----:B------:R-:W-:Y:S02]  /*0350*/  MOV R60, 0xff800000 ;  /* 0xff800000003c7802 */ /* 0x000fe40000000f00 */
[----:B------:R-:W-:Y:S02]  /*0360*/  CS2R R42, SRZ ;  /* 0x00000000002a7805 */ /* 0x000fe4000001ff00 */
[C---:B------:R-:W-:Y:S02]  /*0370*/  SHF.L.U32 R5, R19.reuse, 0x1, RZ ;  /* 0x0000000113057819 */ /* 0x040fe400000006ff */
[C---:B------:R-:W-:Y:S01]  /*0380*/  LOP3.LUT R6, R19.reuse, 0x10, RZ, 0xc0, !PT ;  /* 0x0000001013067812 */ /* 0x040fe200078ec0ff */
[----:B--2---:R-:W-:Y:S04]  /*0390*/  STS.U16 [R2+UR5+0x800], R11 ;  /* 0x0008000b02007988 */ /* 0x004fe80008000405 */
[----:B-----5:R-:W-:Y:S04]  /*03a0*/  STS.U16 [R2+UR5+0xa00], R13 ;  /* 0x000a000d02007988 */ /* 0x020fe80008000405 */
[----:B---3--:R-:W-:Y:S04]  /*03b0*/  STS.U16 [R3+UR5+0xb00], R8 ;  /* 0x000b000803007988 */ /* 0x008fe80008000405 */
[----:B------:R0:W-:Y:S02]  /*03c0*/  STS.U16 [R3+UR5+0x900], R4 ;  /* 0x0009000403007988 */ /* 0x0001e40008000405 */
[----:B0-----:R-:W-:Y:S01]  /*03d0*/  SHF.L.U32 R4, R19, 0x3, RZ ;  /* 0x0000000313047819 */ /* 0x001fe200000006ff */
[----:B------:R-:W-:Y:S06]  /*03e0*/  BRA.U !UP0, `(.L_x_0) ;  /* 0x0000001908787547 */ /* 0x000fec000b800000 */
[----:B------:R-:W0:Y:S01]  /*03f0*/  LDC.64 R8, c[0x0][0x3c0] ;  /* 0x0000f000ff087b82 */ /* 0x000e220000000a00 */
[----:B------:R-:W-:Y:S01]  /*0400*/  SHF.R.S32.HI R7, RZ, 0x2, R19 ;  /* 0x00000002ff077819 */ /* 0x000fe20000011413 */
[----:B------:R-:W1:Y:S01]  /*0410*/  LDCU UR4, c[0x0][0x3c8] ;  /* 0x00007900ff0477ac */ /* 0x000e620008000800 */
[----:B------:R-:W-:Y:S02]  /*0420*/  LOP3.LUT R13, R19, 0x7, RZ, 0xc0, !PT ;  /* 0x00000007130d7812 */ /* 0x000fe400078ec0ff */
[----:B------:R-:W-:Y:S02]  /*0430*/  CS2R R56, SRZ ;  /* 0x0000000000387805 */ /* 0x000fe4000001ff00 */
[----:B------:R-:W-:Y:S01]  /*0440*/  SGXT R7, R7, 0x1 ;  /* 0x000000010707781a */ /* 0x000fe20000000200 */
[----:B------:R-:W2:Y:S01]  /*0450*/  LDCU.64 UR8, c[0x0][0x388] ;  /* 0x00007100ff0877ac */ /* 0x000ea20008000a00 */
[----:B------:R-:W-:Y:S01]  /*0460*/  SHF.L.U32 R14, R19, 0x5, RZ ;  /* 0x00000005130e7819 */ /* 0x000fe200000006ff */
[----:B------:R-:W3:Y:S01]  /*0470*/  LDC.64 R10, c[0x0][0x3d0] ;  /* 0x0000f400ff0a7b82 */ /* 0x000ee20000000a00 */
[----:B------:R-:W-:Y:S01]  /*0480*/  LOP3.LUT R15, R7, 0x90, RZ, 0xc0, !PT ;  /* 0x00000090070f7812 */ /* 0x000fe200078ec0ff */
[C---:B------:R-:W-:Y:S01]  /*0490*/  IMAD R16, R13.reuse, 0x90, RZ ;  /* 0x000000900d107824 */ /* 0x040fe200078e02ff */
[----:B------:R-:W-:Y:S01]  /*04a0*/  LEA R7, R13, UR5, 0x6 ;  /* 0x000000050d077c11 */ /* 0x000fe2000f8e30ff */
[----:B------:R-:W4:Y:S01]  /*04b0*/  LDCU.64 UR12, c[0x0][0x390] ;  /* 0x00007200ff0c77ac */ /* 0x000f220008000a00 */
[----:B------:R-:W-:-:S02]  /*04c0*/  LOP3.LUT R4, R4, 0x30, RZ, 0xc0, !PT ;  /* 0x0000003004047812 */ /* 0x000fc400078ec0ff */
[----:B------:R-:W-:Y:S02]  /*04d0*/  CS2R R58, SRZ ;  /* 0x00000000003a7805 */ /* 0x000fe4000001ff00 */
[----:B------:R-:W-:Y:S01]  /*04e0*/  LOP3.LUT R14, R15, 0x60, R14, 0xf8, !PT ;  /* 0x000000600f0e7812 */ /* 0x000fe200078ef80e */
[----:B------:R-:W5:Y:S01]  /*04f0*/  LDC R22, c[0x0][0x3d8] ;  /* 0x0000f600ff167b82 */ /* 0x000f620000000800 */
[----:B------:R-:W-:Y:S02]  /*0500*/  LEA R15, R6, R7, 0x5 ;  /* 0x00000007060f7211 */ /* 0x000fe400078e28ff */
[----:B------:R-:W-:Y:S02]  /*0510*/  CS2R R40, SRZ ;  /* 0x0000000000287805 */ /* 0x000fe4000001ff00 */
[----:B------:R-:W-:Y:S02]  /*0520*/  LOP3.LUT R4, R4, 0x20, R19, 0x78, !PT ;  /* 0x0000002004047812 */ /* 0x000fe400078e7813 */
[----:B------:R-:W-:-:S02]  /*0530*/  CS2R R42, SRZ ;  /* 0x00000000002a7805 */ /* 0x000fc4000001ff00 */
[----:B------:R-:W-:Y:S02]  /*0540*/  LOP3.LUT R7, R19, 0xf, RZ, 0xc0, !PT ;  /* 0x0000000f13077812 */ /* 0x000fe400078ec0ff */
[----:B------:R-:W-:Y:S01]  /*0550*/  LEA R17, R6, UR5, 0x4 ;  /* 0x0000000506117c11 */ /* 0x000fe2000f8e20ff */
[----:B0-----:R-:W-:Y:S01]  /*0560*/  IMAD R8, R8, UR6, RZ ;  /* 0x0000000608087c24 */ /* 0x001fe2000f8e02ff */
[--C-:B------:R-:W-:Y:S01]  /*0570*/  LOP3.LUT R6, R4, 0x10, R5.reuse, 0x78, !PT ;  /* 0x0000001004067812 */ /* 0x100fe200078e7805 */
[----:B-1----:R-:W-:Y:S01]  /*0580*/  IMAD R13, R7, UR4, RZ ;  /* 0x00000004070d7c24 */ /* 0x002fe2000f8e02ff */
[--C-:B------:R-:W-:Y:S01]  /*0590*/  LOP3.LUT R14, R14, 0x10, R5.reuse, 0x78, !PT ;  /* 0x000000100e0e7812 */ /* 0x100fe200078e7805 */
[----:B------:R-:W-:Y:S01]  /*05a0*/  UMOV UR4, URZ ;  /* 0x000000ff00047c82 */ /* 0x000fe20008000000 */
[----:B------:R-:W-:Y:S02]  /*05b0*/  LOP3.LUT R4, R16, 0x30, R5, 0x78, !PT ;  /* 0x0000003010047812 */ /* 0x000fe400078e7805 */
[----:B------:R-:W-:Y:S01]  /*05c0*/  IADD3 R5, PT, PT, R6, R15, RZ ;  /* 0x0000000f06057210 */ /* 0x000fe20007ffe0ff */
[----:B---3--:R-:W-:Y:S01]  /*05d0*/  IMAD R15, R12, R11, RZ ;  /* 0x0000000b0c0f7224 */ /* 0x008fe200078e02ff */
[C---:B------:R-:W-:Y:S01]  /*05e0*/  SHF.L.U32 R12, R13.reuse, 0x1, RZ ;  /* 0x000000010d0c7819 */ /* 0x040fe200000006ff */
[----:B------:R-:W-:Y:S01]  /*05f0*/  IMAD R10, R10, UR6, RZ ;  /* 0x000000060a0a7c24 */ /* 0x000fe2000f8e02ff */
[----:B------:R-:W-:Y:S01]  /*0600*/  SHF.L.U32 R7, R8, 0x1, RZ ;  /* 0x0000000108077819 */ /* 0x000fe200000006ff */
[----:B------:R-:W-:Y:S01]  /*0610*/  IMAD.HI R13, R13, 0x2, RZ ;  /* 0x000000020d0d7827 */ /* 0x000fe200078e02ff */
[----:B------:R-:W-:-:S02]  /*0620*/  SHF.R.U32.HI R18, RZ, 0x4, R19 ;  /* 0x00000004ff127819 */ /* 0x000fc40000011613 */
[----:B--2---:R-:W-:Y:S01]  /*0630*/  IADD3 R83, P0, P1, R12, UR8, R7 ;  /* 0x000000080c537c10 */ /* 0x004fe2000f91e007 */
[----:B------:R-:W-:Y:S01]  /*0640*/  IMAD.HI R8, R8, 0x2, RZ ;  /* 0x0000000208087827 */ /* 0x000fe200078e02ff */
[----:B------:R-:W-:Y:S01]  /*0650*/  SGXT.U32 R12, R18, 0x3 ;  /* 0x00000003120c781a */ /* 0x000fe20000000000 */
[----:B------:R-:W0:Y:S01]  /*0660*/  LDCU UR8, c[0x0][0x3a8] ;  /* 0x00007500ff0877ac */ /* 0x000e220008000800 */
[----:B------:R-:W-:Y:S02]  /*0670*/  IADD3 R6, PT, PT, R14, R17, RZ ;  /* 0x000000110e067210 */ /* 0x000fe40007ffe0ff */
[----:B------:R-:W-:Y:S01]  /*0680*/  SHF.L.U32 R14, R10, 0x1, RZ ;  /* 0x000000010a0e7819 */ /* 0x000fe200000006ff */
[----:B------:R-:W-:Y:S01]  /*0690*/  IMAD R12, R12, R9, RZ ;  /* 0x000000090c0c7224 */ /* 0x000fe200078e02ff */
[C---:B------:R-:W-:Y:S01]  /*06a0*/  SHF.L.U32 R17, R15.reuse, 0x1, RZ ;  /* 0x000000010f117819 */ /* 0x040fe200000006ff */
[----:B------:R-:W-:Y:S01]  /*06b0*/  IMAD.HI R15, R15, 0x2, RZ ;  /* 0x000000020f0f7827 */ /* 0x000fe200078e02ff */
[----:B------:R-:W-:-:S02]  /*06c0*/  SHF.R.U32.HI R16, RZ, 0x6, R19 ;  /* 0x00000006ff107819 */ /* 0x000fc40000011613 */
[----:B----4-:R-:W-:Y:S01]  /*06d0*/  IADD3 R72, P2, P3, R17, UR12, R14 ;  /* 0x0000000c11487c10 */ /* 0x010fe2000fb5e00e */
[----:B------:R-:W-:Y:S01]  /*06e0*/  IMAD.HI R14, R10, 0x2, RZ ;  /* 0x000000020a0e7827 */ /* 0x000fe200078e02ff */
[----:B------:R-:W-:Y:S02]  /*06f0*/  SGXT.U32 R7, R16, 0x1 ;  /* 0x000000011007781a */ /* 0x000fe40000000000 */
[----:B------:R-:W-:Y:S02]  /*0700*/  LEA.HI R10, R19, 0x38, RZ, 0x1c ;  /* 0x00000038130a7811 */ /* 0x000fe400078fe0ff */
[----:B------:R-:W-:Y:S01]  /*0710*/  IADD3.X R19, PT, PT, R13, UR9, R8, P0, P1 ;  /* 0x000000090d137c10 */ /* 0x000fe200087e2408 */
[----:B-----5:R-:W-:Y:S01]  /*0720*/  IMAD R17, R7, R22, RZ ;  /* 0x0000001607117224 */ /* 0x020fe200078e02ff */
[----:B------:R-:W-:Y:S01]  /*0730*/  LEA R8, R9, R12, 0x3 ;  /* 0x0000000c09087211 */ /* 0x000fe200078e18ff */
[----:B------:R-:W-:Y:S01]  /*0740*/  IMAD R7, R10, R9, RZ ;  /* 0x000000090a077224 */ /* 0x000fe200078e02ff */
[----:B------:R-:W-:-:S02]  /*0750*/  IADD3.X R28, PT, PT, R15, UR13, R14, P2, P3 ;  /* 0x0000000d0f1c7c10 */ /* 0x000fc400097e640e */
[C---:B------:R-:W-:Y:S02]  /*0760*/  LEA R10, R9.reuse, R8, 0x3 ;  /* 0x00000008090a7211 */ /* 0x040fe400078e18ff */
[-C--:B------:R-:W-:Y:S02]  /*0770*/  LEA R94, P1, R12, R83.reuse, 0x1 ;  /* 0x000000530c5e7211 */ /* 0x080fe400078208ff */
[C---:B------:R-:W-:Y:S02]  /*0780*/  LEA R14, R9.reuse, R10, 0x3 ;  /* 0x0000000a090e7211 */ /* 0x040fe400078e18ff */
[----:B------:R-:W-:Y:S02]  /*0790*/  LEA R92, P2, R8, R83, 0x1 ;  /* 0x00000053085c7211 */ /* 0x000fe400078408ff */
[----:B------:R-:W-:Y:S02]  /*07a0*/  LEA.HI.X.SX32 R95, R12, R19, 0x1, P1 ;  /* 0x000000130c5f7211 */ /* 0x000fe400008f0eff */
[----:B------:R-:W-:-:S02]  /*07b0*/  LEA R12, R9, R14, 0x3 ;  /* 0x0000000e090c7211 */ /* 0x000fc400078e18ff */
[----:B------:R-:W-:Y:S02]  /*07c0*/  LEA R13, R22, R17, 0x1 ;  /* 0x00000011160d7211 */ /* 0x000fe400078e08ff */
[----:B------:R-:W-:Y:S02]  /*07d0*/  LEA R80, P3, R7, R83, 0x1 ;  /* 0x0000005307507211 */ /* 0x000fe400078608ff */
[----:B------:R-:W-:Y:S02]  /*07e0*/  LEA.HI.X.SX32 R93, R8, R19, 0x1, P2 ;  /* 0x00000013085d7211 */ /* 0x000fe400010f0eff */
[----:B------:R-:W-:Y:S02]  /*07f0*/  LEA R8, R9, R12, 0x3 ;  /* 0x0000000c09087211 */ /* 0x000fe400078e18ff */
[----:B------:R-:W-:Y:S02]  /*0800*/  LEA R15, R22, R13, 0x1 ;  /* 0x0000000d160f7211 */ /* 0x000fe400078e08ff */
[----:B------:R-:W-:-:S02]  /*0810*/  LEA.HI.X.SX32 R81, R7, R19, 0x1, P3 ;  /* 0x0000001307517211 */ /* 0x000fc400018f0eff */
[----:B------:R-:W-:Y:S02]  /*0820*/  LEA R90, P1, R10, R83, 0x1 ;  /* 0x000000530a5a7211 */ /* 0x000fe400078208ff */
[----:B------:R-:W-:Y:S02]  /*0830*/  LEA R7, R9, R8, 0x3 ;  /* 0x0000000809077211 */ /* 0x000fe400078e18ff */
[----:B------:R-:W-:Y:S02]  /*0840*/  LEA R21, R22, R15, 0x1 ;  /* 0x0000000f16157211 */ /* 0x000fe400078e08ff */
[----:B------:R-:W-:Y:S02]  /*0850*/  LEA.HI.X.SX32 R91, R10, R19, 0x1, P1 ;  /* 0x000000130a5b7211 */ /* 0x000fe400008f0eff */
[----:B------:R-:W-:Y:S02]  /*0860*/  LEA R82, P4, R7, R83, 0x1 ;  /* 0x0000005307527211 */ /* 0x000fe400078808ff */
[----:B------:R-:W-:-:S02]  /*0870*/  LEA R10, R22, R21, 0x1 ;  /* 0x00000015160a7211 */ /* 0x000fc400078e08ff */
[-C--:B------:R-:W-:Y:S02]  /*0880*/  LEA R88, P1, R14, R83.reuse, 0x1 ;  /* 0x000000530e587211 */ /* 0x080fe400078208ff */
[-C--:B------:R-:W-:Y:S02]  /*0890*/  LEA R86, P2, R12, R83.reuse, 0x1 ;  /* 0x000000530c567211 */ /* 0x080fe400078408ff */
[----:B------:R-:W-:Y:S02]  /*08a0*/  LEA R84, P3, R8, R83, 0x1 ;  /* 0x0000005308547211 */ /* 0x000fe400078608ff */
[----:B------:R-:W-:Y:S02]  /*08b0*/  LEA.HI.X.SX32 R83, R7, R19, 0x1, P4 ;  /* 0x0000001307537211 */ /* 0x000fe400020f0eff */
[----:B------:R-:W-:Y:S02]  /*08c0*/  LEA R7, R22, R10, 0x1 ;  /* 0x0000000a16077211 */ /* 0x000fe400078e08ff */
[----:B------:R-:W-:-:S02]  /*08d0*/  LEA R76, P0, R17, R72, 0x1 ;  /* 0x00000048114c7211 */ /* 0x000fc400078008ff */
[----:B------:R-:W-:Y:S02]  /*08e0*/  LEA.HI.X.SX32 R85, R8, R19, 0x1, P3 ;  /* 0x0000001308557211 */ /* 0x000fe400018f0eff */
[----:B------:R-:W-:Y:S02]  /*08f0*/  LEA R8, R22, R7, 0x1 ;  /* 0x0000000716087211 */ /* 0x000fe400078e08ff */
[-C--:B------:R-:W-:Y:S02]  /*0900*/  LEA.HI.X.SX32 R89, R14, R19.reuse, 0x1, P1 ;  /* 0x000000130e597211 */ /* 0x080fe400008f0eff */
[----:B------:R-:W-:Y:S02]  /*0910*/  LEA.HI.X.SX32 R87, R12, R19, 0x1, P2 ;  /* 0x000000130c577211 */ /* 0x000fe400010f0eff */
[----:B------:R-:W-:Y:S02]  /*0920*/  LEA.HI.X.SX32 R77, R17, R28, 0x1, P0 ;  /* 0x0000001c114d7211 */ /* 0x000fe400000f0eff */
[----:B------:R-:W-:-:S02]  /*0930*/  LEA R16, P1, R13, R72, 0x1 ;  /* 0x000000480d107211 */ /* 0x000fc400078208ff */
[-C--:B------:R-:W-:Y:S02]  /*0940*/  LEA R18, P0, R15, R72.reuse, 0x1 ;  /* 0x000000480f127211 */ /* 0x080fe400078008ff */
[----:B------:R-:W-:Y:S02]  /*0950*/  LEA R20, P2, R21, R72, 0x1 ;  /* 0x0000004815147211 */ /* 0x000fe400078408ff */
[----:B------:R-:W-:Y:S02]  /*0960*/  LEA R12, R22, R8, 0x1 ;  /* 0x00000008160c7211 */ /* 0x000fe400078e08ff */
[-C--:B------:R-:W-:Y:S02]  /*0970*/  LEA.HI.X.SX32 R17, R13, R28.reuse, 0x1, P1 ;  /* 0x0000001c0d117211 */ /* 0x080fe400008f0eff */
[-C--:B------:R-:W-:Y:S02]  /*0980*/  LEA.HI.X.SX32 R19, R15, R28.reuse, 0x1, P0 ;  /* 0x0000001c0f137211 */ /* 0x080fe400000f0eff */
[----:B------:R-:W-:-:S02]  /*0990*/  LEA.HI.X.SX32 R21, R21, R28, 0x1, P2 ;  /* 0x0000001c15157211 */ /* 0x000fc400010f0eff */
[-C--:B------:R-:W-:Y:S02]  /*09a0*/  LEA R22, P0, R10, R72.reuse, 0x1 ;  /* 0x000000480a167211 */ /* 0x080fe400078008ff */
[CC--:B------:R-:W-:Y:S02]  /*09b0*/  LEA R24, P1, R7.reuse, R72.reuse, 0x1 ;  /* 0x0000004807187211 */ /* 0x0c0fe400078208ff */
[-C--:B------:R-:W-:Y:S02]  /*09c0*/  LEA R26, P2, R8, R72.reuse, 0x1 ;  /* 0x00000048081a7211 */ /* 0x080fe400078408ff */
[----:B------:R-:W-:Y:S02]  /*09d0*/  LEA R72, P3, R12, R72, 0x1 ;  /* 0x000000480c487211 */ /* 0x000fe400078608ff */
[-C--:B------:R-:W-:Y:S02]  /*09e0*/  LEA.HI.X.SX32 R23, R10, R28.reuse, 0x1, P0 ;  /* 0x0000001c0a177211 */ /* 0x080fe400000f0eff */
[----:B------:R-:W-:-:S02]  /*09f0*/  LEA.HI.X.SX32 R25, R7, R28, 0x1, P1 ;  /* 0x0000001c07197211 */ /* 0x000fc400008f0eff */
[-C--:B------:R-:W-:Y:S02]  /*0a00*/  LEA.HI.X.SX32 R27, R8, R28.reuse, 0x1, P2 ;  /* 0x0000001c081b7211 */ /* 0x080fe400010f0eff */
[----:B------:R-:W-:Y:S02]  /*0a10*/  LEA.HI.X.SX32 R73, R12, R28, 0x1, P3 ;  /* 0x0000001c0c497211 */ /* 0x000fe400018f0eff */
[C---:B------:R-:W-:Y:S02]  /*0a20*/  LOP3.LUT R10, R2.reuse, 0x40, RZ, 0x3c, !PT ;  /* 0x00000040020a7812 */ /* 0x040fe400078e3cff */
[----:B------:R-:W-:Y:S02]  /*0a30*/  LOP3.LUT R12, R2, 0x60, RZ, 0x3c, !PT ;  /* 0x00000060020c7812 */ /* 0x000fe400078e3cff */
[----:B------:R-:W-:Y:S02]  /*0a40*/  MOV R7, 0x3f800000 ;  /* 0x3f80000000077802 */ /* 0x000fe40000000f00 */
[----:B------:R-:W-:-:S02]  /*0a50*/  MOV R79, 0xff800000 ;  /* 0xff800000004f7802 */ /* 0x000fc40000000f00 */
[----:B------:R-:W-:Y:S02]  /*0a60*/  MOV R14, RZ ;  /* 0x000000ff000e7202 */ /* 0x000fe40000000f00 */
[----:B------:R-:W-:Y:S02]  /*0a70*/  MOV R8, RZ ;  /* 0x000000ff00087202 */ /* 0x000fe40000000f00 */
[----:B------:R-:W-:Y:S02]  /*0a80*/  MOV R75, 0xff800000 ;  /* 0xff800000004b7802 */ /* 0x000fe40000000f00 */
[----:B------:R-:W-:Y:S02]  /*0a90*/  MOV R15, 0x3f800000 ;  /* 0x3f800000000f7802 */ /* 0x000fe40000000f00 */
[----:B0-----:R-:W-:-:S07]  /*0aa0*/  LOP3.LUT R13, R4, 0x40, RZ, 0x3c, !PT ;  /* 0x00000040040d7812 */ /* 0x001fce00078e3cff */
.L_x_1:
[----:B------:R-:W-:-:S04]  /*0ab0*/  IMAD.WIDE R30, R14, 0x2, R92 ;  /* 0x000000020e1e7825 */ /* 0x000fc800078e025c */
[C---:B------:R-:W-:Y:S02]  /*0ac0*/  IMAD.WIDE R32, R14.reuse, 0x2, R90 ;  /* 0x000000020e207825 */ /* 0x040fe400078e025a */
[----:B------:R-:W2:Y:S02]  /*0ad0*/  LDG.E.U16 R31, desc[UR10][R30.64] ;  /* 0x0000000a1e1f7981 */ /* 0x000ea4000c1e1500 */
[C---:B------:R-:W-:Y:S02]  /*0ae0*/  IMAD.WIDE R36, R14.reuse, 0x2, R86 ;  /* 0x000000020e247825 */ /* 0x040fe400078e0256 */
[----:B------:R-:W3:Y:S02]  /*0af0*/  LDG.E.U16 R33, desc[UR10][R32.64] ;  /* 0x0000000a20217981 */ /* 0x000ee4000c1e1500 */
[C---:B------:R-:W-:Y:S02]  /*0b00*/  IMAD.WIDE R38, R14.reuse, 0x2, R84 ;  /* 0x000000020e267825 */ /* 0x040fe400078e0254 */
[----:B------:R-:W4:Y:S02]  /*0b10*/  LDG.E.U16 R37, desc[UR10][R36.64] ;  /* 0x0000000a24257981 */ /* 0x000f24000c1e1500 */
[----:B------:R-:W-:-:S02]  /*0b20*/  IMAD.WIDE R44, R14, 0x2, R82 ;  /* 0x000000020e2c7825 */ /* 0x000fc400078e0252 */
[----:B------:R-:W5:Y:S02]  /*0b30*/  LDG.E.U16 R39, desc[UR10][R38.64] ;  /* 0x0000000a26277981 */ /* 0x000f64000c1e1500 */
[C---:B------:R-:W-:Y:S02]  /*0b40*/  IMAD.WIDE R28, R14.reuse, 0x2, R94 ;  /* 0x000000020e1c7825 */ /* 0x040fe400078e025e */
[----:B------:R-:W5:Y:S02]  /*0b50*/  LDG.E.U16 R45, desc[UR10][R44.64] ;  /* 0x0000000a2c2d7981 */ /* 0x000f64000c1e1500 */
[C---:B------:R-:W-:Y:S02]  /*0b60*/  IMAD.WIDE R34, R14.reuse, 0x2, R88 ;  /* 0x000000020e227825 */ /* 0x040fe400078e0258 */
[----:B------:R0:W5:Y:S02]  /*0b70*/  LDG.E.U16 R49, desc[UR10][R28.64] ;  /* 0x0000000a1c317981 */ /* 0x000164000c1e1500 */
[----:B------:R-:W-:-:S02]  /*0b80*/  IMAD.WIDE R46, R14, 0x2, R80 ;  /* 0x000000020e2e7825 */ /* 0x000fc400078e0250 */
[----:B------:R1:W5:Y:S04]  /*0b90*/  LDG.E.U16 R51, desc[UR10][R34.64] ;  /* 0x0000000a22337981 */ /* 0x000368000c1e1500 */
[----:B------:R1:W5:Y:S01]  /*0ba0*/  LDG.E.U16 R53, desc[UR10][R46.64] ;  /* 0x0000000a2e357981 */ /* 0x000362000c1e1500 */
[----:B------:R-:W-:Y:S01]  /*0bb0*/  BAR.SYNC.DEFER_BLOCKING 0x0 ;  /* 0x0000000000007b1d */ /* 0x000fe20000010000 */
[----:B0-----:R-:W-:-:S04]  /*0bc0*/  IMAD.WIDE R28, R8, 0x2, R76 ;  /* 0x00000002081c7825 */ /* 0x001fc800078e024c */
[----:B-1----:R-:W-:-:S04]  /*0bd0*/  IMAD.WIDE R34, R8, 0x2, R22 ;  /* 0x0000000208227825 */ /* 0x002fc800078e0216 */
[C---:B------:R-:W-:Y:S01]  /*0be0*/  IMAD.WIDE R46, R8.reuse, 0x2, R24 ;  /* 0x00000002082e7825 */ /* 0x040fe200078e0218 */
[----:B--2---:R0:W-:Y:S04]  /*0bf0*/  STS.U16 [R2+UR5+0x100], R31 ;  /* 0x0001001f02007988 */ /* 0x0041e80008000405 */
[----:B---3--:R1:W-:Y:S04]  /*0c00*/  STS.U16 [R2+UR5+0x200], R33 ;  /* 0x0002002102007988 */ /* 0x0083e80008000405 */
[----:B----4-:R-:W-:Y:S04]  /*0c10*/  STS.U16 [R2+UR5+0x400], R37 ;  /* 0x0004002502007988 */ /* 0x010fe80008000405 */
[----:B-----5:R-:W-:Y:S04]  /*0c20*/  STS.U16 [R2+UR5+0x500], R39 ;  /* 0x0005002702007988 */ /* 0x020fe80008000405 */
[----:B------:R-:W-:Y:S04]  /*0c30*/  STS.U16 [R2+UR5+0x600], R45 ;  /* 0x0006002d02007988 */ /* 0x000fe80008000405 */
[----:B------:R2:W-:Y:S04]  /*0c40*/  STS.U16 [R2+UR5], R49 ;  /* 0x0000003102007988 */ /* 0x0005e80008000405 */
[----:B------:R3:W-:Y:S04]  /*0c50*/  STS.U16 [R2+UR5+0x300], R51 ;  /* 0x0003003302007988 */ /* 0x0007e80008000405 */
[----:B------:R-:W-:Y:S01]  /*0c60*/  STS.U16 [R2+UR5+0x700], R53 ;  /* 0x0007003502007988 */ /* 0x000fe20008000405 */
[----:B------:R-:W-:Y:S06]  /*0c70*/  BAR.SYNC.DEFER_BLOCKING 0x0 ;  /* 0x0000000000007b1d */ /* 0x000fec0000010000 */
[----:B------:R-:W4:Y:S01]  /*0c80*/  LDG.E.U16 R55, desc[UR10][R28.64] ;  /* 0x0000000a1c377981 */ /* 0x000f22000c1e1500 */
[----:B0-----:R-:W-:-:S03]  /*0c90*/  IMAD.WIDE R30, R8, 0x2, R16 ;  /* 0x00000002081e7825 */ /* 0x001fc600078e0210 */
[----:B------:R-:W5:Y:S04]  /*0ca0*/  LDG.E.U16 R101, desc[UR10][R34.64] ;  /* 0x0000000a22657981 */ /* 0x000f68000c1e1500 */
[----:B------:R0:W5:Y:S04]  /*0cb0*/  LDG.E.U16 R74, desc[UR10][R30.64] ;  /* 0x0000000a1e4a7981 */ /* 0x000168000c1e1500 */
[----:B------:R-:W5:Y:S04]  /*0cc0*/  LDG.E.U16 R78, desc[UR10][R46.64] ;  /* 0x0000000a2e4e7981 */ /* 0x000f68000c1e1500 */
[----:B------:R-:W-:Y:S04]  /*0cd0*/  LDSM.16.MT88.4 R64, [R5+0x800] ;  /* 0x000800000540783b */ /* 0x000fe80000004200 */
[----:B------:R-:W3:Y:S04]  /*0ce0*/  LDSM.16.M88.4 R60, [R6] ;  /* 0x00000000063c783b */ /* 0x000ee80000000200 */
[----:B------:R-:W3:Y:S04]  /*0cf0*/  LDSM.16.M88.4 R36, [R6+0x200] ;  /* 0x000200000624783b */ /* 0x000ee80000000200 */
[----:B0-----:R-:W-:Y:S04]  /*0d00*/  LDSM.16.M88.4 R28, [R6+0x400] ;  /* 0x00040000061c783b */ /* 0x001fe80000000200 */
[----:B------:R-:W0:Y:S01]  /*0d10*/  LDSM.16.M88.4 R68, [R6+0x600] ;  /* 0x000600000644783b */ /* 0x000e220000000200 */
[----:B-1----:R-:W-:-:S04]  /*0d20*/  IMAD.WIDE R32, R8, 0x2, R18 ;  /* 0x0000000208207825 */ /* 0x002fc800078e0212 */
[C---:B--2---:R-:W-:Y:S01]  /*0d30*/  IMAD.WIDE R48, R8.reuse, 0x2, R26 ;  /* 0x0000000208307825 */ /* 0x044fe200078e021a */
[----:B------:R1:W2:Y:S03]  /*0d40*/  LDG.E.U16 R97, desc[UR10][R32.64] ;  /* 0x0000000a20617981 */ /* 0x0002a6000c1e1500 */
[C---:B------:R-:W-:Y:S01]  /*0d50*/  IMAD.WIDE R44, R8.reuse, 0x2, R20 ;  /* 0x00000002082c7825 */ /* 0x040fe200078e0214 */
[----:B------:R-:W2:Y:S03]  /*0d60*/  LDG.E.U16 R103, desc[UR10][R48.64] ;  /* 0x0000000a30677981 */ /* 0x000ea6000c1e1500 */
[----:B---3--:R-:W-:Y:S01]  /*0d70*/  IMAD.WIDE R50, R8, 0x2, R72 ;  /* 0x0000000208327825 */ /* 0x008fe200078e0248 */
[----:B------:R-:W3:Y:S04]  /*0d80*/  LDG.E.U16 R99, desc[UR10][R44.64] ;  /* 0x0000000a2c637981 */ /* 0x000ee8000c1e1500 */
[----:B------:R0:W2:Y:S01]  /*0d90*/  LDG.E.U16 R105, desc[UR10][R50.64] ;  /* 0x0000000a32697981 */ /* 0x0000a2000c1e1500 */
[----:B------:R-:W-:Y:S01]  /*0da0*/  BAR.SYNC.DEFER_BLOCKING 0x0 ;  /* 0x0000000000007b1d */ /* 0x000fe20000010000 */
[C---:B-1----:R-:W-:Y:S08]  /*0db0*/  HMMA.16816.F32 R32, R64.reuse, R60, RZ ;  /* 0x0000003c4020723c */ /* 0x042ff000000018ff */
[C---:B------:R-:W-:Y:S08]  /*0dc0*/  HMMA.16816.F32 R60, R64.reuse, R62, RZ ;  /* 0x0000003e403c723c */ /* 0x040ff000000018ff */
[C---:B0-----:R-:W-:Y:S08]  /*0dd0*/  HMMA.16816.F32 R48, R64.reuse, R36, RZ ;  /* 0x000000244030723c */ /* 0x041ff000000018ff */
[C---:B------:R-:W-:Y:S08]  /*0de0*/  HMMA.16816.F32 R36, R64.reuse, R38, RZ ;  /* 0x000000264024723c */ /* 0x040ff000000018ff */
[C---:B------:R-:W-:Y:S01]  /*0df0*/  HMMA.16816.F32 R44, R64.reuse, R68, RZ ;  /* 0x00000044402c723c */ /* 0x040fe200000018ff */
[----:B------:R-:W-:Y:S01]  /*0e00*/  FMUL R68, R32, UR8 ;  /* 0x0000000820447c20 */ /* 0x000fe20008400000 */
[----:B------:R-:W-:Y:S01]  /*0e10*/  FMUL R69, R33, UR8 ;  /* 0x0000000821457c20 */ /* 0x000fe20008400000 */
[----:B----4-:R0:W-:Y:S05]  /*0e20*/  STS.U16 [R2+UR5], R55 ;  /* 0x0000003702007988 */ /* 0x0101ea0008000405 */
[C---:B0-----:R-:W-:Y:S08]  /*0e30*/  HMMA.16816.F32 R52, R64.reuse, R28, RZ ;  /* 0x0000001c4034723c */ /* 0x041ff000000018ff */
[C---:B------:R-:W-:Y:S08]  /*0e40*/  HMMA.16816.F32 R28, R64.reuse, R30, RZ ;  /* 0x0000001e401c723c */ /* 0x040ff000000018ff */
[----:B------:R-:W-:Y:S01]  /*0e50*/  HMMA.16816.F32 R64, R64, R70, RZ ;  /* 0x000000464040723c */ /* 0x000fe200000018ff */
[----:B------:R-:W-:-:S05]  /*0e60*/  FMUL R70, R60, UR8 ;  /* 0x000000083c467c20 */ /* 0x000fca0008400000 */
[----:B------:R-:W-:Y:S01]  /*0e70*/  FMNMX3 R70, R68, R69, R70, !PT ;  /* 0x0000004544467276 */ /* 0x000fe20007800046 */
[----:B------:R-:W-:Y:S01]  /*0e80*/  FMUL R68, R61, UR8 ;  /* 0x000000083d447c20 */ /* 0x000fe20008400000 */
        /* <DEDUP_REMOVED lines=17> */
[----:B------:R-:W-:-:S05]  /*0fa0*/  FMUL R69, R65, UR8 ;  /* 0x0000000841457c20 */ /* 0x000fca0008400000 */
[----:B------:R-:W-:-:S05]  /*0fb0*/  FMNMX R68, R69, R68, !PT ;  /* 0x0000004445447209 */ /* 0x000fca0007800000 */
[----:B------:R-:W0:Y:S04]  /*0fc0*/  SHFL.BFLY PT, R69, R68, 0x2, 0x1f ;  /* 0x0c401f0044457f89 */ /* 0x000e2800000e0000 */
[----:B-----5:R-:W-:Y:S04]  /*0fd0*/  STS.U16 [R2+UR5+0x400], R101 ;  /* 0x0004006502007988 */ /* 0x020fe80008000405 */
[----:B------:R-:W-:Y:S01]  /*0fe0*/  STS.U16 [R3+UR5+0x100], R74 ;  /* 0x0001004a03007988 */ /* 0x000fe20008000405 */
[----:B0-----:R-:W-:-:S05]  /*0ff0*/  FMNMX R70, R68, R69, !PT ;  /* 0x0000004544467209 */ /* 0x001fca0007800000 */
[----:B------:R-:W0:Y:S02]  /*1000*/  SHFL.BFLY PT, R74, R70, 0x1, 0x1f ;  /* 0x0c201f00464a7f89 */ /* 0x000e2400000e0000 */
[----:B0-----:R-:W-:-:S05]  /*1010*/  FMNMX3 R74, R70, R74, R79, !PT ;  /* 0x0000004a464a7276 */ /* 0x001fca000780004f */
[--C-:B------:R-:W-:Y:S01]  /*1020*/  FFMA R32, R32, UR8, -R74.reuse ;  /* 0x0000000820207c23 */ /* 0x100fe2000800084a */
[--C-:B------:R-:W-:Y:S01]  /*1030*/  FFMA R33, R33, UR8, -R74.reuse ;  /* 0x0000000821217c23 */ /* 0x100fe2000800084a */
[--C-:B------:R-:W-:Y:S02]  /*1040*/  FFMA R60, R60, UR8, -R74.reuse ;  /* 0x000000083c3c7c23 */ /* 0x100fe4000800084a */
[----:B------:R-:W-:Y:S01]  /*1050*/  FMUL R32, R32, 1.4426950216293334961 ;  /* 0x3fb8aa3b20207820 */ /* 0x000fe20000400000 */
[----:B------:R-:W-:Y:S01]  /*1060*/  FMUL R33, R33, 1.4426950216293334961 ;  /* 0x3fb8aa3b21217820 */ /* 0x000fe20000400000 */
[----:B------:R-:W-:Y:S01]  /*1070*/  FMUL R60, R60, 1.4426950216293334961 ;  /* 0x3fb8aa3b3c3c7820 */ /* 0x000fe20000400000 */
[----:B------:R-:W-:-:S03]  /*1080*/  FFMA R61, R61, UR8, -R74 ;  /* 0x000000083d3d7c23 */ /* 0x000fc6000800084a */
[----:B------:R-:W-:Y:S01]  /*1090*/  MUFU.EX2 R32, R32 ;  /* 0x0000002000207308 */ /* 0x000fe20000000800 */
[----:B------:R-:W-:Y:S01]  /*10a0*/  FMUL R61, R61, 1.4426950216293334961 ;  /* 0x3fb8aa3b3d3d7820 */ /* 0x000fe20000400000 */
[----:B------:R-:W-:-:S06]  /*10b0*/  FFMA R48, R48, UR8, -R74 ;  /* 0x0000000830307c23 */ /* 0x000fcc000800084a */
[----:B------:R-:W0:Y:S01]  /*10c0*/  MUFU.EX2 R33, R33 ;  /* 0x0000002100217308 */ /* 0x000e220000000800 */
[----:B------:R-:W-:Y:S01]  /*10d0*/  FFMA R49, R49, UR8, -R74 ;  /* 0x0000000831317c23 */ /* 0x000fe2000800084a */
[----:B------:R-:W-:-:S06]  /*10e0*/  FMUL R69, R48, 1.4426950216293334961 ;  /* 0x3fb8aa3b30457820 */ /* 0x000fcc0000400000 */
[----:B------:R-:W1:Y:S01]  /*10f0*/  MUFU.EX2 R60, R60 ;  /* 0x0000003c003c7308 */ /* 0x000e620000000800 */
[----:B------:R-:W-:-:S07]  /*1100*/  FMUL R49, R49, 1.4426950216293334961 ;  /* 0x3fb8aa3b31317820 */ /* 0x000fce0000400000 */
[----:B------:R-:W4:Y:S01]  /*1110*/  MUFU.EX2 R61, R61 ;  /* 0x0000003d003d7308 */ /* 0x000f220000000800 */
[----:B0-----:R-:W-:-:S07]  /*1120*/  FADD R71, R32, R33 ;  /* 0x0000002120477221 */ /* 0x001fce0000000000 */
[----:B------:R-:W0:Y:S01]  /*1130*/  MUFU.EX2 R48, R69 ;  /* 0x0000004500307308 */ /* 0x000e220000000800 */
[----:B-1----:R-:W-:-:S07]  /*1140*/  FADD R70, R60, R71 ;  /* 0x000000473c467221 */ /* 0x002fce0000000000 */
[----:B------:R-:W1:Y:S01]  /*1150*/  MUFU.EX2 R49, R49 ;  /* 0x0000003100317308 */ /* 0x000e620000000800 */
[----:B------:R-:W-:Y:S01]  /*1160*/  F2FP.F16.F32.PACK_AB R68, R33, R32 ;  /* 0x000000202144723e */ /* 0x000fe200000000ff */
[C---:B----4-:R-:W-:Y:S01]  /*1170*/  FADD R33, R61.reuse, R70 ;  /* 0x000000463d217221 */ /* 0x050fe20000000000 */
[----:B------:R-:W-:-:S03]  /*1180*/  F2FP.F16.F32.PACK_AB R70, R61, R60 ;  /* 0x0000003c3d46723e */ /* 0x000fc600000000ff */
[----:B0-----:R-:W-:Y:S01]  /*1190*/  FADD R32, R48, R33 ;  /* 0x0000002130207221 */ /* 0x001fe20000000000 */
[----:B------:R-:W-:-:S03]  /*11a0*/  FMUL R33, R35, UR8 ;  /* 0x0000000823217c20 */ /* 0x000fc60008400000 */
[C---:B-1----:R-:W-:Y:S01]  /*11b0*/  FADD R61, R49.reuse, R32 ;  /* 0x00000020313d7221 */ /* 0x042fe20000000000 */
[----:B------:R-:W-:Y:S01]  /*11c0*/  F2FP.F16.F32.PACK_AB R48, R49, R48 ;  /* 0x000000303130723e */ /* 0x000fe200000000ff */
        /* <DEDUP_REMOVED lines=24> */
[----:B------:R0:W-:Y:S02]  /*1350*/  STS.U16 [R3+UR5+0x500], R78 ;  /* 0x0005004e03007988 */ /* 0x0001e40008000405 */
[----:B0-----:R-:W-:-:S05]  /*1360*/  FMNMX R78, R32, R33, !PT ;  /* 0x00000021204e7209 */ /* 0x001fca0007800000 */
[----:B------:R-:W0:Y:S04]  /*1370*/  SHFL.BFLY PT, R60, R78, 0x1, 0x1f ;  /* 0x0c201f004e3c7f89 */ /* 0x000e2800000e0000 */
[----:B--2---:R-:W-:Y:S04]  /*1380*/  STS.U16 [R10+UR5+0x200], R97 ;  /* 0x000200610a007988 */ /* 0x004fe80008000405 */
[----:B------:R-:W-:Y:S01]  /*1390*/  STS.U16 [R10+UR5+0x600], R103 ;  /* 0x000600670a007988 */ /* 0x000fe20008000405 */
[----:B0-----:R-:W-:-:S05]  /*13a0*/  FMNMX3 R60, R78, R60, R75, !PT ;  /* 0x0000003c4e3c7276 */ /* 0x001fca000780004b */
[--C-:B------:R-:W-:Y:S01]  /*13b0*/  FFMA R34, R34, UR8, -R60.reuse ;  /* 0x0000000822227c23 */ /* 0x100fe2000800083c */
[--C-:B------:R-:W-:Y:S01]  /*13c0*/  FFMA R35, R35, UR8, -R60.reuse ;  /* 0x0000000823237c23 */ /* 0x100fe2000800083c */
[--C-:B------:R-:W-:Y:S02]  /*13d0*/  FFMA R62, R62, UR8, -R60.reuse ;  /* 0x000000083e3e7c23 */ /* 0x100fe4000800083c */
[----:B------:R-:W-:Y:S01]  /*13e0*/  FMUL R34, R34, 1.4426950216293334961 ;  /* 0x3fb8aa3b22227820 */ /* 0x000fe20000400000 */
[----:B------:R-:W-:Y:S01]  /*13f0*/  FMUL R35, R35, 1.4426950216293334961 ;  /* 0x3fb8aa3b23237820 */ /* 0x000fe20000400000 */
[----:B------:R-:W-:Y:S01]  /*1400*/  FFMA R63, R63, UR8, -R60 ;  /* 0x000000083f3f7c23 */ /* 0x000fe2000800083c */
[----:B------:R-:W-:Y:S01]  /*1410*/  FMUL R62, R62, 1.4426950216293334961 ;  /* 0x3fb8aa3b3e3e7820 */ /* 0x000fe20000400000 */
[----:B---3--:R-:W-:Y:S02]  /*1420*/  STS.U16 [R12+UR5+0x300], R99 ;  /* 0x000300630c007988 */ /* 0x008fe40008000405 */
[----:B------:R-:W-:Y:S01]  /*1430*/  MUFU.EX2 R34, R34 ;  /* 0x0000002200227308 */ /* 0x000fe20000000800 */
[----:B------:R-:W-:Y:S01]  /*1440*/  FMUL R32, R63, 1.4426950216293334961 ;  /* 0x3fb8aa3b3f207820 */ /* 0x000fe20000400000 */
[----:B------:R-:W-:Y:S06]  /*1450*/  STS.U16 [R12+UR5+0x700], R105 ;  /* 0x000700690c007988 */ /* 0x000fec0008000405 */
[----:B------:R-:W0:Y:S08]  /*1460*/  MUFU.EX2 R35, R35 ;  /* 0x0000002300237308 */ /* 0x000e300000000800 */
[----:B------:R-:W1:Y:S08]  /*1470*/  MUFU.EX2 R71, R62 ;  /* 0x0000003e00477308 */ /* 0x000e700000000800 */
[----:B------:R-:W2:Y:S01]  /*1480*/  MUFU.EX2 R32, R32 ;  /* 0x0000002000207308 */ /* 0x000ea20000000800 */
[----:B0-----:R-:W-:Y:S01]  /*1490*/  FADD R78, R34, R35 ;  /* 0x00000023224e7221 */ /* 0x001fe20000000000 */
[----:B------:R-:W-:Y:S01]  /*14a0*/  FADD R33, -R74, R79 ;  /* 0x0000004f4a217221 */ /* 0x000fe20000000100 */
[----:B------:R-:W-:-:S02]  /*14b0*/  F2FP.F16.F32.PACK_AB R69, R35, R34 ;  /* 0x000000222345723e */ /* 0x000fc400000000ff */
[----:B-1----:R-:W-:Y:S01]  /*14c0*/  FADD R63, R71, R78 ;  /* 0x0000004e473f7221 */ /* 0x002fe20000000000 */
[----:B------:R-:W-:-:S03]  /*14d0*/  FMUL R79, R33, 1.4426950216293334961 ;  /* 0x3fb8aa3b214f7820 */ /* 0x000fc60000400000 */
[C---:B--2---:R-:W-:Y:S01]  /*14e0*/  FADD R63, R32.reuse, R63 ;  /* 0x0000003f203f7221 */ /* 0x044fe20000000000 */
[----:B------:R-:W-:Y:S01]  /*14f0*/  F2FP.F16.F32.PACK_AB R71, R32, R71 ;  /* 0x000000472047723e */ /* 0x000fe200000000ff */
[----:B------:R-:W-:Y:S01]  /*1500*/  BAR.SYNC.DEFER_BLOCKING 0x0 ;  /* 0x0000000000007b1d */ /* 0x000fe20000010000 */
[----:B------:R-:W-:-:S04]  /*1510*/  FADD R49, -R60, R75 ;  /* 0x0000004b3c317221 */ /* 0x000fc80000000100 */
[----:B------:R-:W-:Y:S01]  /*1520*/  FMUL R49, R49, 1.4426950216293334961 ;  /* 0x3fb8aa3b31317820 */ /* 0x000fe20000400000 */
[----:B------:R-:W0:Y:S01]  /*1530*/  MUFU.EX2 R62, R79 ;  /* 0x0000004f003e7308 */ /* 0x000e220000000800 */
[----:B------:R-:W1:Y:S07]  /*1540*/  LDSM.16.M88.4 R32, [R4+UR5] ;  /* 0x000000050420783b */ /* 0x000e6e0008000200 */
[----:B------:R-:W2:Y:S01]  /*1550*/  MUFU.EX2 R78, R49 ;  /* 0x00000031004e7308 */ /* 0x000ea20000000800 */
[--C-:B------:R-:W-:Y:S01]  /*1560*/  FFMA R36, R36, UR8, -R74.reuse ;  /* 0x0000000824247c23 */ /* 0x100fe2000800084a */
[----:B------:R-:W-:Y:S01]  /*1570*/  FFMA R37, R37, UR8, -R74 ;  /* 0x0000000825257c23 */ /* 0x000fe2000800084a */
[--C-:B------:R-:W-:Y:S01]  /*1580*/  FFMA R38, R38, UR8, -R60.reuse ;  /* 0x0000000826267c23 */ /* 0x100fe2000800083c */
[--C-:B------:R-:W-:Y:S01]  /*1590*/  FFMA R39, R39, UR8, -R60.reuse ;  /* 0x0000000827277c23 */ /* 0x100fe2000800083c */
[--C-:B------:R-:W-:Y:S01]  /*15a0*/  FFMA R50, R50, UR8, -R60.reuse ;  /* 0x0000000832327c23 */ /* 0x100fe2000800083c */
[----:B------:R-:W-:Y:S01]  /*15b0*/  FFMA R51, R51, UR8, -R60 ;  /* 0x0000000833337c23 */ /* 0x000fe2000800083c */
[----:B------:R-:W-:Y:S01]  /*15c0*/  FMUL R36, R36, 1.4426950216293334961 ;  /* 0x3fb8aa3b24247820 */ /* 0x000fe20000400000 */
[----:B------:R-:W-:Y:S01]  /*15d0*/  FMUL R37, R37, 1.4426950216293334961 ;  /* 0x3fb8aa3b25257820 */ /* 0x000fe20000400000 */
[----:B------:R-:W-:Y:S01]  /*15e0*/  FMUL R38, R38, 1.4426950216293334961 ;  /* 0x3fb8aa3b26267820 */ /* 0x000fe20000400000 */
[----:B------:R-:W-:Y:S01]  /*15f0*/  FMUL R39, R39, 1.4426950216293334961 ;  /* 0x3fb8aa3b27277820 */ /* 0x000fe20000400000 */
[----:B------:R-:W-:Y:S01]  /*1600*/  FMUL R50, R50, 1.4426950216293334961 ;  /* 0x3fb8aa3b32327820 */ /* 0x000fe20000400000 */
[----:B------:R-:W-:Y:S01]  /*1610*/  FMUL R51, R51, 1.4426950216293334961 ;  /* 0x3fb8aa3b33337820 */ /* 0x000fe20000400000 */
[C---:B0-----:R-:W-:Y:S01]  /*1620*/  FMUL R56, R62.reuse, R56 ;  /* 0x000000383e387220 */ /* 0x041fe20000400000 */
[----:B------:R-:W-:Y:S01]  /*1630*/  FMUL R57, R62, R57 ;  /* 0x000000393e397220 */ /* 0x000fe20000400000 */
[C---:B--2---:R-:W-:Y:S01]  /*1640*/  FMUL R58, R78.reuse, R58 ;  /* 0x0000003a4e3a7220 */ /* 0x044fe20000400000 */
[----:B------:R-:W-:Y:S01]  /*1650*/  FMUL R59, R78, R59 ;  /* 0x0000003b4e3b7220 */ /* 0x000fe20000400000 */
[----:B------:R-:W-:Y:S08]  /*1660*/  MUFU.EX2 R36, R36 ;  /* 0x0000002400247308 */ /* 0x000ff00000000800 */
[----:B------:R-:W0:Y:S08]  /*1670*/  MUFU.EX2 R37, R37 ;  /* 0x0000002500257308 */ /* 0x000e300000000800 */
[----:B------:R0:W-:Y:S01]  /*1680*/  MUFU.EX2 R96, R50 ;  /* 0x0000003200607308 */ /* 0x0001e20000000800 */
[----:B-1----:R-:W-:Y:S07]  /*1690*/  HMMA.16816.F32 R56, R68, R32, R56 ;  /* 0x000000204438723c */ /* 0x002fee0000001838 */
[----:B------:R-:W1:Y:S08]  /*16a0*/  MUFU.EX2 R75, R51 ;  /* 0x00000033004b7308 */ /* 0x000e700000000800 */
[----:B------:R-:W-:Y:S08]  /*16b0*/  MUFU.EX2 R38, R38 ;  /* 0x0000002600267308 */ /* 0x000ff00000000800 */
[----:B------:R-:W2:Y:S01]  /*16c0*/  MUFU.EX2 R39, R39 ;  /* 0x0000002700277308 */ /* 0x000ea20000000800 */
[----:B0-----:R-:W-:-:S02]  /*16d0*/  F2FP.F16.F32.PACK_AB R50, R37, R36 ;  /* 0x000000242532723e */ /* 0x001fc400000000ff */
[----:B-1----:R-:W-:Y:S02]  /*16e0*/  F2FP.F16.F32.PACK_AB R49, R75, R96 ;  /* 0x000000604b31723e */ /* 0x002fe400000000ff */
[----:B--2---:R-:W-:-:S07]  /*16f0*/  F2FP.F16.F32.PACK_AB R51, R39, R38 ;  /* 0x000000262733723e */ /* 0x004fce00000000ff */
[----:B------:R-:W-:Y:S01]  /*1700*/  HMMA.16816.F32 R56, R48, R34, R56 ;  /* 0x000000223038723c */ /* 0x000fe20000001838 */
[----:B------:R-:W0:Y:S01]  /*1710*/  LDSM.16.M88.4 R32, [R4+UR5+0x400] ;  /* 0x000400050420783b */ /* 0x000e220008000200 */
[----:B------:R-:W-:Y:S01]  /*1720*/  FFMA R54, R54, UR8, -R60 ;  /* 0x0000000836367c23 */ /* 0x000fe2000800083c */
[----:B------:R-:W-:Y:S01]  /*1730*/  FMUL R40, R62, R40 ;  /* 0x000000283e287220 */ /* 0x000fe20000400000 */
[----:B------:R-:W-:Y:S01]  /*1740*/  FMUL R42, R78, R42 ;  /* 0x0000002a4e2a7220 */ /* 0x000fe20000400000 */
[----:B------:R-:W-:Y:S01]  /*1750*/  FMUL R41, R62, R41 ;  /* 0x000000293e297220 */ /* 0x000fe20000400000 */
[----:B------:R-:W-:Y:S01]  /*1760*/  FMUL R43, R78, R43 ;  /* 0x0000002b4e2b7220 */ /* 0x000fe20000400000 */
[----:B------:R-:W-:Y:S01]  /*1770*/  FFMA R52, R52, UR8, -R74 ;  /* 0x0000000834347c23 */ /* 0x000fe2000800084a */
[----:B------:R-:W-:Y:S01]  /*1780*/  FMUL R54, R54, 1.4426950216293334961 ;  /* 0x3fb8aa3b36367820 */ /* 0x000fe20000400000 */
[----:B------:R-:W-:Y:S01]  /*1790*/  FFMA R55, R55, UR8, -R60 ;  /* 0x0000000837377c23 */ /* 0x000fe2000800083c */
[--C-:B------:R-:W-:Y:S01]  /*17a0*/  FFMA R53, R53, UR8, -R74.reuse ;  /* 0x0000000835357c23 */ /* 0x100fe2000800084a */
[----:B------:R-:W-:Y:S01]  /*17b0*/  FMUL R52, R52, 1.4426950216293334961 ;  /* 0x3fb8aa3b34347820 */ /* 0x000fe20000400000 */
[----:B------:R-:W-:Y:S01]  /*17c0*/  FFMA R28, R28, UR8, -R74 ;  /* 0x000000081c1c7c23 */ /* 0x000fe2000800084a */
[----:B------:R-:W-:Y:S01]  /*17d0*/  FMUL R55, R55, 1.4426950216293334961 ;  /* 0x3fb8aa3b37377820 */ /* 0x000fe20000400000 */
[----:B------:R-:W-:Y:S01]  /*17e0*/  FMUL R53, R53, 1.4426950216293334961 ;  /* 0x3fb8aa3b35357820 */ /* 0x000fe20000400000 */
[----:B------:R-:W1:Y:S01]  /*17f0*/  MUFU.EX2 R54, R54 ;  /* 0x0000003600367308 */ /* 0x000e620000000800 */
[----:B------:R-:W-:Y:S01]  /*1800*/  FFMA R30, R30, UR8, -R60 ;  /* 0x000000081e1e7c23 */ /* 0x000fe2000800083c */
[----:B------:R-:W-:Y:S01]  /*1810*/  FADD R96, R96, R63 ;  /* 0x0000003f60607221 */ /* 0x000fe20000000000 */
[----:B------:R-:W-:Y:S01]  /*1820*/  FFMA R29, R29, UR8, -R74 ;  /* 0x000000081d1d7c23 */ /* 0x000fe2000800084a */
[----:B------:R-:W-:Y:S01]  /*1830*/  FFMA R31, R31, UR8, -R60 ;  /* 0x000000081f1f7c23 */ /* 0x000fe2000800083c */
[----:B------:R-:W-:Y:S01]  /*1840*/  FMUL R30, R30, 1.4426950216293334961 ;  /* 0x3fb8aa3b1e1e7820 */ /* 0x000fe20000400000 */
[----:B------:R-:W-:-:S02]  /*1850*/  FADD R75, R75, R96 ;  /* 0x000000604b4b7221 */ /* 0x000fc40000000000 */
[----:B------:R-:W2:Y:S01]  /*1860*/  MUFU.EX2 R55, R55 ;  /* 0x0000003700377308 */ /* 0x000ea20000000800 */
[--C-:B------:R-:W-:Y:S01]  /*1870*/  FFMA R44, R44, UR8, -R74.reuse ;  /* 0x000000082c2c7c23 */ /* 0x100fe2000800084a */
[----:B------:R-:W-:Y:S01]  /*1880*/  FFMA R64, R64, UR8, -R74 ;  /* 0x0000000840407c23 */ /* 0x000fe2000800084a */
[----:B------:R-:W-:Y:S01]  /*1890*/  FADD R36, R36, R61 ;  /* 0x0000003d24247221 */ /* 0x000fe20000000000 */
[----:B------:R-:W-:Y:S01]  /*18a0*/  FFMA R46, R46, UR8, -R60 ;  /* 0x000000082e2e7c23 */ /* 0x000fe2000800083c */
[----:B------:R-:W-:Y:S01]  /*18b0*/  FMUL R29, R29, 1.4426950216293334961 ;  /* 0x3fb8aa3b1d1d7820 */ /* 0x000fe20000400000 */
[----:B------:R-:W-:Y:S01]  /*18c0*/  FMUL R31, R31, 1.4426950216293334961 ;  /* 0x3fb8aa3b1f1f7820 */ /* 0x000fe20000400000 */
[----:B------:R-:W-:Y:S01]  /*18d0*/  FADD R38, R38, R75 ;  /* 0x0000004b26267221 */ /* 0x000fe20000000000 */
[----:B------:R1:W-:Y:S01]  /*18e0*/  MUFU.EX2 R63, R30 ;  /* 0x0000001e003f7308 */ /* 0x0003e20000000800 */
[----:B0-----:R-:W-:Y:S07]  /*18f0*/  HMMA.16816.F32 R40, R68, R32, R40 ;  /* 0x000000204428723c */ /* 0x001fee0000001828 */
[----:B------:R-:W0:Y:S01]  /*1900*/  MUFU.EX2 R68, R52 ;  /* 0x0000003400447308 */ /* 0x000e220000000800 */
[----:B------:R-:W-:Y:S01]  /*1910*/  FMUL R70, R28, 1.4426950216293334961 ;  /* 0x3fb8aa3b1c467820 */ /* 0x000fe20000400000 */
[----:B------:R-:W-:-:S06]  /*1920*/  FFMA R28, R45, UR8, -R74 ;  /* 0x000000082d1c7c23 */ /* 0x000fcc000800084a */
[----:B------:R-:W3:Y:S01]  /*1930*/  MUFU.EX2 R69, R53 ;  /* 0x0000003500457308 */ /* 0x000ee20000000800 */
[----:B------:R-:W-:Y:S01]  /*1940*/  FMUL R32, R44, 1.4426950216293334961 ;  /* 0x3fb8aa3b2c207820 */ /* 0x000fe20000400000 */
[----:B------:R-:W-:Y:S01]  /*1950*/  FMUL R28, R28, 1.4426950216293334961 ;  /* 0x3fb8aa3b1c1c7820 */ /* 0x000fe20000400000 */
[----:B------:R-:W-:-:S05]  /*1960*/  FMUL R44, R64, 1.4426950216293334961 ;  /* 0x3fb8aa3b402c7820 */ /* 0x000fca0000400000 */
[----:B------:R-:W4:Y:S01]  /*1970*/  MUFU.EX2 R70, R70 ;  /* 0x0000004600467308 */ /* 0x000f220000000800 */
[----:B------:R-:W-:Y:S01]  /*1980*/  FMUL R46, R46, 1.4426950216293334961 ;  /* 0x3fb8aa3b2e2e7820 */ /* 0x000fe20000400000 */
[----:B------:R-:W-:Y:S01]  /*1990*/  FFMA R47, R47, UR8, -R60 ;  /* 0x000000082f2f7c23 */ /* 0x000fe2000800083c */
[----:B------:R-:W-:Y:S01]  /*19a0*/  FADD R37, R37, R36 ;  /* 0x0000002425257221 */ /* 0x000fe20000000000 */
[----:B------:R-:W-:Y:S01]  /*19b0*/  FADD R39, R39, R38 ;  /* 0x0000002627277221 */ /* 0x000fe20000000000 */
[----:B------:R-:W-:-:S03]  /*19c0*/  FFMA R66, R66, UR8, -R60 ;  /* 0x0000000842427c23 */ /* 0x000fc6000800083c */
[----:B------:R-:W5:Y:S01]  /*19d0*/  MUFU.EX2 R71, R29 ;  /* 0x0000001d00477308 */ /* 0x000f620000000800 */
[----:B------:R-:W-:Y:S01]  /*19e0*/  FMUL R47, R47, 1.4426950216293334961 ;  /* 0x3fb8aa3b2f2f7820 */ /* 0x000fe20000400000 */
[----:B-1----:R-:W-:-:S06]  /*19f0*/  FADD R30, R54, R39 ;  /* 0x00000027361e7221 */ /* 0x002fcc0000000000 */
[----:B------:R-:W1:Y:S01]  /*1a00*/  MUFU.EX2 R64, R31 ;  /* 0x0000001f00407308 */ /* 0x000e620000000800 */
[----:B------:R-:W-:Y:S01]  /*1a10*/  FFMA R65, R65, UR8, -R74 ;  /* 0x0000000841417c23 */ /* 0x000fe2000800084a */
[----:B------:R-:W-:Y:S01]  /*1a20*/  FMUL R61, R66, 1.4426950216293334961 ;  /* 0x3fb8aa3b423d7820 */ /* 0x000fe20000400000 */
[----:B------:R-:W-:-:S05]  /*1a30*/  FFMA R67, R67, UR8, -R60 ;  /* 0x0000000843437c23 */ /* 0x000fca000800083c */
[----:B------:R0:W-:Y:S01]  /*1a40*/  MUFU.EX2 R52, R28 ;  /* 0x0000001c00347308 */ /* 0x0001e20000000800 */
[----:B--2---:R-:W-:-:S07]  /*1a50*/  FADD R30, R55, R30 ;  /* 0x0000001e371e7221 */ /* 0x004fce0000000000 */
[----:B------:R2:W1:Y:S01]  /*1a60*/  MUFU.EX2 R45, R32 ;  /* 0x00000020002d7308 */ /* 0x0004620000000800 */
[----:B0-----:R-:W-:-:S04]  /*1a70*/  FADD R28, R68, R37 ;  /* 0x00000025441c7221 */ /* 0x001fc80000000000 */
[----:B---3--:R-:W-:-:S03]  /*1a80*/  FADD R29, R69, R28 ;  /* 0x0000001c451d7221 */ /* 0x008fc60000000000 */
[----:B------:R-:W0:Y:S01]  /*1a90*/  MUFU.EX2 R46, R46 ;  /* 0x0000002e002e7308 */ /* 0x000e220000000800 */
[----:B------:R-:W-:Y:S01]  /*1aa0*/  FMUL R53, R65, 1.4426950216293334961 ;  /* 0x3fb8aa3b41357820 */ /* 0x000fe20000400000 */
[----:B------:R-:W-:Y:S01]  /*1ab0*/  FMUL R66, R67, 1.4426950216293334961 ;  /* 0x3fb8aa3b43427820 */ /* 0x000fe20000400000 */
[----:B----4-:R-:W-:Y:S01]  /*1ac0*/  FADD R28, R70, R29 ;  /* 0x0000001d461c7221 */ /* 0x010fe20000000000 */
[----:B------:R-:W-:-:S04]  /*1ad0*/  FADD R29, R63, R30 ;  /* 0x0000001e3f1d7221 */ /* 0x000fc80000000000 */
[----:B------:R-:W3:Y:S01]  /*1ae0*/  MUFU.EX2 R47, R47 ;  /* 0x0000002f002f7308 */ /* 0x000ee20000000800 */
[----:B-----5:R-:W-:Y:S01]  /*1af0*/  FADD R36, R71, R28 ;  /* 0x0000001c47247221 */ /* 0x020fe20000000000 */
[----:B-1----:R-:W-:Y:S01]  /*1b00*/  FADD R37, R64, R29 ;  /* 0x0000001d40257221 */ /* 0x002fe20000000000 */
[----:B--2---:R-:W-:Y:S01]  /*1b10*/  HMMA.16816.F32 R32, R48, R34, R40 ;  /* 0x000000223020723c */ /* 0x004fe20000001828 */
[----:B------:R-:W1:Y:S04]  /*1b20*/  LDSM.16.M88.4 R28, [R13+UR5] ;  /* 0x000000050d1c783b */ /* 0x000e680008000200 */
[----:B------:R-:W2:Y:S01]  /*1b30*/  MUFU.EX2 R44, R44 ;  /* 0x0000002c002c7308 */ /* 0x000ea20000000800 */
[----:B------:R-:W4:Y:S07]  /*1b40*/  LDSM.16.M88.4 R40, [R13+UR5+0x400] ;  /* 0x000400050d28783b */ /* 0x000f2e0008000200 */
[----:B------:R-:W5:Y:S01]  /*1b50*/  MUFU.EX2 R61, R61 ;  /* 0x0000003d003d7308 */ /* 0x000f620000000800 */
[----:B------:R-:W-:Y:S01]  /*1b60*/  FADD R39, R45, R36 ;  /* 0x000000242d277221 */ /* 0x000fe20000000000 */
[----:B0-----:R-:W-:-:S06]  /*1b70*/  FADD R36, R46, R37 ;  /* 0x000000252e247221 */ /* 0x001fcc0000000000 */
[----:B------:R-:W0:Y:S08]  /*1b80*/  MUFU.EX2 R53, R53 ;  /* 0x0000003500357308 */ /* 0x000e300000000800 */
[----:B------:R-:W1:Y:S01]  /*1b90*/  MUFU.EX2 R66, R66 ;  /* 0x0000004200427308 */ /* 0x000e620000000800 */
[----:B------:R-:W-:Y:S01]  /*1ba0*/  FADD R39, R52, R39 ;  /* 0x0000002734277221 */ /* 0x000fe20000000000 */
[----:B---3--:R-:W-:-:S03]  /*1bb0*/  FADD R36, R47, R36 ;  /* 0x000000242f247221 */ /* 0x008fc60000000000 */
[----:B--2---:R-:W-:Y:S01]  /*1bc0*/  FADD R38, R44, R39 ;  /* 0x000000272c267221 */ /* 0x004fe20000000000 */
[----:B-----5:R-:W-:-:S03]  /*1bd0*/  FADD R37, R61, R36 ;  /* 0x000000243d257221 */ /* 0x020fc60000000000 */
[----:B0-----:R-:W-:Y:S01]  /*1be0*/  FADD R48, R53, R38 ;  /* 0x0000002635307221 */ /* 0x001fe20000000000 */
[----:B-1----:R-:W-:-:S04]  /*1bf0*/  FADD R49, R66, R37 ;  /* 0x0000002542317221 */ /* 0x002fc80000000000 */
[----:B------:R-:W0:Y:S04]  /*1c00*/  SHFL.BFLY PT, R51, R48, 0x2, 0x1f ;  /* 0x0c401f0030337f89 */ /* 0x000e2800000e0000 */
[----:B------:R-:W1:Y:S01]  /*1c10*/  SHFL.BFLY PT, R50, R49, 0x2, 0x1f ;  /* 0x0c401f0031327f89 */ /* 0x000e6200000e0000 */
[----:B------:R-:W-:Y:S02]  /*1c20*/  F2FP.F16.F32.PACK_AB R36, R69, R68 ;  /* 0x000000444524723e */ /* 0x000fe400000000ff */
[----:B------:R-:W-:Y:S02]  /*1c30*/  F2FP.F16.F32.PACK_AB R38, R71, R70 ;  /* 0x000000464726723e */ /* 0x000fe400000000ff */
[----:B------:R-:W-:Y:S02]  /*1c40*/  F2FP.F16.F32.PACK_AB R37, R55, R54 ;  /* 0x000000363725723e */ /* 0x000fe400000000ff */
[----:B------:R-:W-:-:S07]  /*1c50*/  F2FP.F16.F32.PACK_AB R39, R64, R63 ;  /* 0x0000003f4027723e */ /* 0x000fce00000000ff */
[C---:B------:R-:W-:Y:S08]  /*1c60*/  HMMA.16816.F32 R56, R36.reuse, R28, R56 ;  /* 0x0000001c2438723c */ /* 0x040ff00000001838 */
[----:B----4-:R-:W-:Y:S01]  /*1c70*/  HMMA.16816.F32 R32, R36, R40, R32 ;  /* 0x000000282420723c */ /* 0x010fe20000001820 */
[----:B0-----:R-:W-:Y:S01]  /*1c80*/  FADD R51, R48, R51 ;  /* 0x0000003330337221 */ /* 0x001fe20000000000 */
[----:B-1----:R-:W-:Y:S01]  /*1c90*/  FADD R50, R49, R50 ;  /* 0x0000003231327221 */ /* 0x002fe20000000000 */
[----:B------:R-:W-:-:S03]  /*1ca0*/  F2FP.F16.F32.PACK_AB R36, R52, R45 ;  /* 0x0000002d3424723e */ /* 0x000fc600000000ff */
[----:B------:R-:W0:Y:S01]  /*1cb0*/  SHFL.BFLY PT, R28, R51, 0x1, 0x1f ;  /* 0x0c201f00331c7f89 */ /* 0x000e2200000e0000 */
[----:B------:R-:W-:-:S03]  /*1cc0*/  F2FP.F16.F32.PACK_AB R37, R47, R46 ;  /* 0x0000002e2f25723e */ /* 0x000fc600000000ff */
[----:B------:R-:W1:Y:S01]  /*1cd0*/  SHFL.BFLY PT, R55, R50, 0x1, 0x1f ;  /* 0x0c201f0032377f89 */ /* 0x000e6200000e0000 */
[----:B------:R-:W-:Y:S02]  /*1ce0*/  F2FP.F16.F32.PACK_AB R38, R53, R44 ;  /* 0x0000002c3526723e */ /* 0x000fe400000000ff */
[----:B------:R-:W-:Y:S01]  /*1cf0*/  F2FP.F16.F32.PACK_AB R39, R66, R61 ;  /* 0x0000003d4227723e */ /* 0x000fe200000000ff */
[----:B------:R-:W-:-:S06]  /*1d00*/  UIADD3 UR4, UPT, UPT, UR4, 0x40, URZ ;  /* 0x0000004004047890 */ /* 0x000fcc000fffe0ff */
[----:B------:R-:W-:Y:S01]  /*1d10*/  HMMA.16816.F32 R56, R36, R30, R56 ;  /* 0x0000001e2438723c */ /* 0x000fe20000001838 */
[----:B------:R-:W-:-:S07]  /*1d20*/  UISETP.GE.AND UP0, UPT, UR4, UR7, UPT ;  /* 0x000000070400728c */ /* 0x000fce000bf06270 */
[----:B------:R-:W-:Y:S01]  /*1d30*/  HMMA.16816.F32 R40, R36, R42, R32 ;  /* 0x0000002a2428723c */ /* 0x000fe20000001820 */
[----:B0-----:R-:W-:Y:S01]  /*1d40*/  FADD R29, R51, R28 ;  /* 0x0000001c331d7221 */ /* 0x001fe20000000000 */
[----:B-1----:R-:W-:-:S03]  /*1d50*/  FADD R55, R50, R55 ;  /* 0x0000003732377221 */ /* 0x002fc60000000000 */
[----:B------:R-:W-:Y:S01]  /*1d60*/  FFMA R7, R62, R7, R29 ;  /* 0x000000073e077223 */ /* 0x000fe2000000001d */
[----:B------:R-:W-:Y:S01]  /*1d70*/  LEA R8, R11, R8, 0x6 ;  /* 0x000000080b087211 */ /* 0x000fe200078e30ff */
[----:B------:R-:W-:Y:S01]  /*1d80*/  FFMA R15, R78, R15, R55 ;  /* 0x0000000f4e0f7223 */ /* 0x000fe20000000037 */
[----:B------:R-:W-:Y:S02]  /*1d90*/  LEA R14, R9, R14, 0x6 ;  /* 0x0000000e090e7211 */ /* 0x000fe400078e30ff */
[----:B------:R-:W-:Y:S02]  /*1da0*/  MOV R79, R74 ;  /* 0x0000004a004f7202 */ /* 0x000fe40000000f00 */
[----:B------:R-:W-:Y:S01]  /*1db0*/  MOV R75, R60 ;  /* 0x0000003c004b7202 */ /* 0x000fe20000000f00 */
[----:B------:R-:W-:Y:S07]  /*1dc0*/  BRA.U !UP0, `(.L_x_1) ;  /* 0xffffffed08387547 */ /* 0x000fee000b83ffff */
.L_x_0:
[----:B------:R-:W0:Y:S01]  /*1dd0*/  S2R R23, SR_TID.X ;  /* 0x0000000000177919 */ /* 0x000e220000002100 */
[----:B------:R-:W1:Y:S01]  /*1de0*/  S2UR UR5, SR_CgaCtaId ;  /* 0x00000000000579c3 */ /* 0x000e620000008800 */
[C---:B------:R-:W-:Y:S01]  /*1df0*/  FSETP.GT.AND P0, PT, |R15|.reuse, 8.50705917302346158658e+37, PT ;  /* 0x7e8000000f00780b */ /* 0x040fe20003f04200 */
[C---:B------:R-:W-:Y:S01]  /*1e00*/  FMUL R4, R15.reuse, 8388608 ;  /* 0x4b0000000f047820 */ /* 0x040fe20000400000 */
[----:B------:R-:W-:Y:S01]  /*1e10*/  FSETP.GEU.AND P3, PT, |R15|, 1.175494350822287508e-38, PT ;  /* 0x008000000f00780b */ /* 0x000fe20003f6e200 */
[----:B------:R-:W-:Y:S01]  /*1e20*/  UMOV UR4, 0x400 ;  /* 0x0000040000047882 */ /* 0x000fe20000000000 */
[----:B------:R-:W-:-:S03]  /*1e30*/  MOV R16, R7 ;  /* 0x0000000700107202 */ /* 0x000fc60000000f00 */
[----:B------:R-:W-:Y:S01]  /*1e40*/  BAR.SYNC.DEFER_BLOCKING 0x0 ;  /* 0x0000000000007b1d */ /* 0x000fe20000010000 */
[C---:B------:R-:W-:Y:S02]  /*1e50*/  FSETP.GEU.AND P2, PT, R15.reuse, 1.175494350822287508e-38, PT ;  /* 0x008000000f00780b */ /* 0x040fe40003f4e000 */
[C---:B------:R-:W-:Y:S01]  /*1e60*/  FSETP.GEU.AND P1, PT, R16.reuse, 1.175494350822287508e-38, PT ;  /* 0x008000001000780b */ /* 0x040fe20003f2e000 */
[----:B------:R-:W-:Y:S01]  /*1e70*/  FMUL R3, R16, 8388608 ;  /* 0x4b00000010037820 */ /* 0x000fe20000400000 */
[----:B------:R-:W-:Y:S01]  /*1e80*/  FSEL R24, R4, R15, !P2 ;  /* 0x0000000f04187208 */ /* 0x000fe20005000000 */
[----:B------:R-:W-:-:S03]  /*1e90*/  @P0 FMUL R15, R15, 0.25 ;  /* 0x3e8000000f0f0820 */ /* 0x000fc60000400000 */
[----:B------:R-:W-:Y:S01]  /*1ea0*/  FSEL R19, R3, R16, !P1 ;  /* 0x0000001003137208 */ /* 0x000fe20004800000 */
[----:B------:R-:W-:Y:S01]  /*1eb0*/  @P0 FMUL R43, R43, 0.25 ;  /* 0x3e8000002b2b0820 */ /* 0x000fe20000400000 */
[----:B------:R-:W-:Y:S01]  /*1ec0*/  FSEL R3, RZ, -23, P1 ;  /* 0xc1b80000ff037808 */ /* 0x000fe20000800000 */
[----:B------:R-:W-:Y:S01]  /*1ed0*/  @!P3 FMUL R15, R15, 16777216 ;  /* 0x4b8000000f0fb820 */ /* 0x000fe20000400000 */
[----:B------:R-:W-:Y:S01]  /*1ee0*/  FSETP.GT.AND P1, PT, |R16|, 8.50705917302346158658e+37, PT ;  /* 0x7e8000001000780b */ /* 0x000fe20003f24200 */
[----:B------:R-:W-:Y:S01]  /*1ef0*/  @P0 FMUL R42, R42, 0.25 ;  /* 0x3e8000002a2a0820 */ /* 0x000fe20000400000 */
[----:B------:R-:W-:Y:S01]  /*1f00*/  @P0 FMUL R59, R59, 0.25 ;  /* 0x3e8000003b3b0820 */ /* 0x000fe20000400000 */
[----:B------:R-:W-:Y:S01]  /*1f10*/  @P0 FMUL R58, R58, 0.25 ;  /* 0x3e8000003a3a0820 */ /* 0x000fe20000400000 */
[----:B------:R-:W-:Y:S01]  /*1f20*/  @!P3 FMUL R43, R43, 16777216 ;  /* 0x4b8000002b2bb820 */ /* 0x000fe20000400000 */
[----:B-1----:R-:W-:Y:S01]  /*1f30*/  ULEA UR7, UR5, UR4, 0x18 ;  /* 0x0000000405077291 */ /* 0x002fe2000f8ec0ff */
[----:B------:R-:W-:Y:S01]  /*1f40*/  @!P3 FMUL R42, R42, 16777216 ;  /* 0x4b8000002a2ab820 */ /* 0x000fe20000400000 */
[----:B------:R-:W-:Y:S01]  /*1f50*/  @!P3 FMUL R59, R59, 16777216 ;  /* 0x4b8000003b3bb820 */ /* 0x000fe20000400000 */
[----:B------:R-:W-:Y:S01]  /*1f60*/  @!P3 FMUL R58, R58, 16777216 ;  /* 0x4b8000003a3ab820 */ /* 0x000fe20000400000 */
[----:B------:R-:W1:Y:S01]  /*1f70*/  LDCU.64 UR4, c[0x0][0x3e0] ;  /* 0x00007c00ff0477ac */ /* 0x000e620008000a00 */
[----:B------:R-:W-:-:S02]  /*1f80*/  ISETP.GE.U32.AND P3, PT, R19, 0x7f800000, PT ;  /* 0x7f8000001300780c */ /* 0x000fc40003f66070 */
[----:B0-----:R-:W-:Y:S01]  /*1f90*/  SHF.R.S32.HI R6, RZ, 0x5, R23 ;  /* 0x00000005ff067819 */ /* 0x001fe20000011417 */
[----:B------:R-:W-:Y:S01]  /*1fa0*/  @P1 FMUL R41, R41, 0.25 ;  /* 0x3e80000029291820 */ /* 0x000fe20000400000 */
[C---:B------:R-:W-:Y:S01]  /*1fb0*/  SHF.L.U32 R2, R23.reuse, 0x1, RZ ;  /* 0x0000000117027819 */ /* 0x040fe200000006ff */
[----:B------:R-:W-:Y:S01]  /*1fc0*/  @P1 FMUL R40, R40, 0.25 ;  /* 0x3e80000028281820 */ /* 0x000fe20000400000 */
[----:B------:R-:W-:Y:S01]  /*1fd0*/  SGXT R4, R6, 0x1 ;  /* 0x000000010604781a */ /* 0x000fe20000000200 */
[----:B------:R-:W-:Y:S01]  /*1fe0*/  @P1 FMUL R56, R56, 0.25 ;  /* 0x3e80000038381820 */ /* 0x000fe20000400000 */
[----:B------:R-:W-:Y:S01]  /*1ff0*/  LOP3.LUT R5, R23, 0x8, RZ, 0xc0, !PT ;  /* 0x0000000817057812 */ /* 0x000fe200078ec0ff */
[----:B------:R-:W-:Y:S01]  /*2000*/  @P1 FMUL R57, R57, 0.25 ;  /* 0x3e80000039391820 */ /* 0x000fe20000400000 */
[----:B------:R-:W-:Y:S02]  /*2010*/  LOP3.LUT R9, R4, 0x204, RZ, 0xc0, !PT ;  /* 0x0000020404097812 */ /* 0x000fe400078ec0ff */
[----:B------:R-:W-:-:S02]  /*2020*/  LEA.HI R13, R5, UR7, RZ, 0x1f ;  /* 0x00000007050d7c11 */ /* 0x000fc4000f8ff8ff */
[----:B------:R-:W-:Y:S02]  /*2030*/  LOP3.LUT R11, R9, 0x3c, R2, 0x78, !PT ;  /* 0x0000003c090b7812 */ /* 0x000fe400078e7802 */
[----:B------:R-:W-:Y:S01]  /*2040*/  FSEL R5, RZ, -23, P2 ;  /* 0xc1b80000ff057808 */ /* 0x000fe20001000000 */
[----:B------:R-:W0:Y:S01]  /*2050*/  MUFU.RCP R9, R15 ;  /* 0x0000000f00097308 */ /* 0x000e220000001000 */
[C---:B------:R-:W-:Y:S01]  /*2060*/  FSETP.GEU.AND P2, PT, |R16|.reuse, 1.175494350822287508e-38, PT ;  /* 0x008000001000780b */ /* 0x040fe20003f4e200 */
[----:B------:R-:W-:Y:S01]  /*2070*/  @P1 FMUL R16, R16, 0.25 ;  /* 0x3e80000010101820 */ /* 0x000fe20000400000 */
[----:B------:R-:W-:Y:S01]  /*2080*/  SHF.R.S32.HI R7, RZ, 0x4, R23 ;  /* 0x00000004ff077819 */ /* 0x000fe20000011417 */
[----:B-1----:R-:W-:Y:S01]  /*2090*/  UIMAD UR4, UR6, UR4, URZ ;  /* 0x00000004060472a4 */ /* 0x002fe2000f8e02ff */
[----:B------:R-:W-:Y:S02]  /*20a0*/  IADD3 R4, PT, PT, R19, -0x3f3504f3, RZ ;  /* 0xc0cafb0d13047810 */ /* 0x000fe40007ffe0ff */
[----:B------:R-:W-:Y:S01]  /*20b0*/  SGXT R7, R7, 0x1 ;  /* 0x000000010707781a */ /* 0x000fe20000000200 */
[----:B------:R-:W-:Y:S01]  /*20c0*/  USHF.L.U32 UR8, UR4, 0x1, URZ ;  /* 0x0000000104087899 */ /* 0x000fe200080006ff */
[----:B------:R-:W-:-:S02]  /*20d0*/  IADD3 R6, PT, PT, R24, -0x3f3504f3, RZ ;  /* 0xc0cafb0d18067810 */ /* 0x000fc40007ffe0ff */
[----:B------:R-:W-:Y:S02]  /*20e0*/  LOP3.LUT R4, R4, 0xff800000, RZ, 0xc0, !PT ;  /* 0xff80000004047812 */ /* 0x000fe400078ec0ff */
[----:B------:R-:W-:Y:S01]  /*20f0*/  LOP3.LUT R12, R7, 0x204, RZ, 0xc0, !PT ;  /* 0x00000204070c7812 */ /* 0x000fe200078ec0ff */
[----:B------:R-:W-:Y:S01]  /*2100*/  @!P2 FMUL R16, R16, 16777216 ;  /* 0x4b8000001010a820 */ /* 0x000fe20000400000 */
[----:B------:R-:W-:Y:S01]  /*2110*/  LOP3.LUT R7, R6, 0xff800000, RZ, 0xc0, !PT ;  /* 0xff80000006077812 */ /* 0x000fe200078ec0ff */
[----:B------:R-:W-:Y:S01]  /*2120*/  @!P2 FMUL R41, R41, 16777216 ;  /* 0x4b8000002929a820 */ /* 0x000fe20000400000 */
[----:B------:R-:W-:Y:S01]  /*2130*/  SHF.L.U32 R10, R23, 0x6, RZ ;  /* 0x00000006170a7819 */ /* 0x000fe200000006ff */
[C---:B0-----:R-:W-:Y:S01]  /*2140*/  FMUL R15, R9.reuse, R59 ;  /* 0x0000003b090f7220 */ /* 0x041fe20000400000 */
[----:B------:R-:W-:Y:S01]  /*2150*/  I2FP.F32.S32 R6, R4 ;  /* 0x0000000400067245 */ /* 0x000fe20000201400 */
[----:B------:R-:W-:Y:S01]  /*2160*/  FMUL R14, R9, R58 ;  /* 0x0000003a090e7220 */ /* 0x000fe20000400000 */
[----:B------:R-:W-:Y:S01]  /*2170*/  LOP3.LUT R18, R11, 0x40, R10, 0xf8, !PT ;  /* 0x000000400b127812 */ /* 0x000fe200078ef80a */
[C---:B------:R-:W-:Y:S01]  /*2180*/  FMUL R10, R9.reuse, R43 ;  /* 0x0000002b090a7220 */ /* 0x040fe20000400000 */
[----:B------:R-:W-:Y:S01]  /*2190*/  FMUL R11, R9, R42 ;  /* 0x0000002a090b7220 */ /* 0x000fe20000400000 */
[----:B------:R-:W-:Y:S01]  /*21a0*/  FFMA.FTZ R3, R6, 1.1920928955078125e-07, R3 ;  /* 0x3400000006037823 */ /* 0x000fe20000010003 */
[----:B------:R-:W-:Y:S01]  /*21b0*/  SHF.R.S32.HI R6, RZ, 0x3, R23 ;  /* 0x00000003ff067819 */ /* 0x000fe20000011417 */
[----:B------:R-:W0:Y:S01]  /*21c0*/  MUFU.RCP R9, R16 ;  /* 0x0000001000097308 */ /* 0x000e220000001000 */
[----:B------:R-:W-:Y:S01]  /*21d0*/  LOP3.LUT R22, R23, 0x10, RZ, 0xc0, !PT ;  /* 0x0000001017167812 */ /* 0x000fe200078ec0ff */
[----:B------:R-:W-:Y:S01]  /*21e0*/  @!P2 FMUL R40, R40, 16777216 ;  /* 0x4b8000002828a820 */ /* 0x000fe20000400000 */
[----:B------:R-:W-:Y:S01]  /*21f0*/  SGXT R6, R6, 0x1 ;  /* 0x000000010606781a */ /* 0x000fe20000000200 */
[----:B------:R-:W-:Y:S01]  /*2200*/  @!P2 FMUL R56, R56, 16777216 ;  /* 0x4b8000003838a820 */ /* 0x000fe20000400000 */
[----:B------:R-:W-:Y:S01]  /*2210*/  I2FP.F32.S32 R8, R7 ;  /* 0x0000000700087245 */ /* 0x000fe20000201400 */
[----:B------:R-:W-:Y:S01]  /*2220*/  @!P2 FMUL R57, R57, 16777216 ;  /* 0x4b8000003939a820 */ /* 0x000fe20000400000 */
[----:B------:R-:W-:-:S02]  /*2230*/  LOP3.LUT R17, R23, 0x20, RZ, 0xc0, !PT ;  /* 0x0000002017117812 */ /* 0x000fc400078ec0ff */
[----:B------:R-:W-:Y:S01]  /*2240*/  IADD3 R4, PT, PT, R19, -R4, RZ ;  /* 0x8000000413047210 */ /* 0x000fe20007ffe0ff */
[----:B------:R-:W-:Y:S01]  /*2250*/  FFMA.FTZ R8, R8, 1.1920928955078125e-07, R5 ;  /* 0x3400000008087823 */ /* 0x000fe20000010005 */
[----:B------:R-:W-:Y:S02]  /*2260*/  IADD3 R7, PT, PT, R24, -R7, RZ ;  /* 0x8000000718077210 */ /* 0x000fe40007ffe0ff */
[----:B------:R-:W-:Y:S01]  /*2270*/  SHF.L.U32 R25, R23, 0x3, RZ ;  /* 0x0000000317197819 */ /* 0x000fe200000006ff */
[----:B------:R-:W-:Y:S01]  /*2280*/  FADD R4, R4, -1 ;  /* 0xbf80000004047421 */ /* 0x000fe20000000000 */
[----:B------:R-:W-:Y:S01]  /*2290*/  LOP3.LUT R6, R6, 0x140, RZ, 0xc0, !PT ;  /* 0x0000014006067812 */ /* 0x000fe200078ec0ff */
[----:B------:R-:W-:Y:S01]  /*22a0*/  FADD R7, R7, -1 ;  /* 0xbf80000007077421 */ /* 0x000fe20000000000 */
[----:B------:R-:W-:Y:S01]  /*22b0*/  LEA R22, R22, R13, 0x2 ;  /* 0x0000000d16167211 */ /* 0x000fe200078e10ff */
[----:B0-----:R-:W-:Y:S01]  /*22c0*/  FMUL R16, R9, R56 ;  /* 0x0000003809107220 */ /* 0x001fe20000400000 */
[----:B------:R-:W-:-:S02]  /*22d0*/  LEA R17, R17, R12, 0x2 ;  /* 0x0000000c11117211 */ /* 0x000fc400078e10ff */
[----:B------:R-:W-:Y:S02]  /*22e0*/  MOV R13, 0x3dc6b27f ;  /* 0x3dc6b27f000d7802 */ /* 0x000fe40000000f00 */
[----:B------:R-:W-:Y:S02]  /*22f0*/  LOP3.LUT R12, R6, 0x38, R25, 0xf8, !PT ;  /* 0x00000038060c7812 */ /* 0x000fe400078ef819 */
[----:B------:R-:W-:Y:S01]  /*2300*/  F2FP.F16.F32.PACK_AB R11, R11, R14 ;  /* 0x0000000e0b0b723e */ /* 0x000fe200000000ff */
[-C--:B------:R-:W-:Y:S01]  /*2310*/  FFMA.FTZ R5, R4, R13.reuse, -0.16845393180847167969 ;  /* 0xbe2c7f3004057423 */ /* 0x080fe2000001000d */
[----:B------:R-:W-:Y:S01]  /*2320*/  FFMA.FTZ R6, R7, R13, -0.16845393180847167969 ;  /* 0xbe2c7f3007067423 */ /* 0x000fe2000001000d */
[--C-:B------:R-:W-:Y:S01]  /*2330*/  LOP3.LUT R20, R12, 0x40, R23.reuse, 0x78, !PT ;  /* 0x000000400c147812 */ /* 0x100fe200078e7817 */
[C---:B------:R-:W-:Y:S01]  /*2340*/  FMUL R12, R9.reuse, R41 ;  /* 0x00000029090c7220 */ /* 0x040fe20000400000 */
[C---:B------:R-:W-:Y:S01]  /*2350*/  FMUL R13, R9.reuse, R40 ;  /* 0x00000028090d7220 */ /* 0x040fe20000400000 */
[----:B------:R-:W-:Y:S01]  /*2360*/  FMUL R9, R9, R57 ;  /* 0x0000003909097220 */ /* 0x000fe20000400000 */
[----:B------:R-:W-:Y:S01]  /*2370*/  FFMA.FTZ R5, R4, R5, 0.1716887056827545166 ;  /* 0x3e2fcf2a04057423 */ /* 0x000fe20000010005 */
[----:B------:R-:W-:Y:S01]  /*2380*/  F2FP.F16.F32.PACK_AB R10, R10, R15 ;  /* 0x0000000f0a0a723e */ /* 0x000fe200000000ff */
[----:B------:R-:W-:Y:S01]  /*2390*/  FFMA.FTZ R6, R7, R6, 0.1716887056827545166 ;  /* 0x3e2fcf2a07067423 */ /* 0x000fe20000010006 */
[----:B------:R-:W-:Y:S01]  /*23a0*/  F2FP.F16.F32.PACK_AB R13, R13, R16 ;  /* 0x000000100d0d723e */ /* 0x000fe200000000ff */
[----:B------:R-:W-:Y:S01]  /*23b0*/  FFMA.FTZ R5, R4, R5, -0.17900948226451873779 ;  /* 0xbe374e4304057423 */ /* 0x000fe20000010005 */
[----:B------:R-:W-:Y:S01]  /*23c0*/  F2FP.F16.F32.PACK_AB R9, R12, R9 ;  /* 0x000000090c09723e */ /* 0x000fe200000000ff */
[C---:B------:R-:W-:Y:S01]  /*23d0*/  FFMA.FTZ R6, R7.reuse, R6, -0.17900948226451873779 ;  /* 0xbe374e4307067423 */ /* 0x040fe20000010006 */
[----:B------:R-:W-:Y:S01]  /*23e0*/  LOP3.LUT R12, R18, 0x40, RZ, 0x3c, !PT ;  /* 0x00000040120c7812 */ /* 0x000fe200078e3cff */
[----:B------:R-:W-:Y:S01]  /*23f0*/  STS [R18+UR7], R13 ;  /* 0x0000000d12007988 */ /* 0x000fe20008000807 */
[C---:B------:R-:W-:Y:S01]  /*2400*/  FFMA.FTZ R5, R4.reuse, R5, 0.20512372255325317383 ;  /* 0x3e520bf404057423 */ /* 0x040fe20000010005 */
[----:B------:R-:W-:Y:S01]  /*2410*/  FFMA.FTZ R6, R7, R6, 0.20512372255325317383 ;  /* 0x3e520bf407067423 */ /* 0x000fe20000010006 */
[----:B------:R-:W-:Y:S01]  /*2420*/  IADD3 R17, PT, PT, R17, R20, RZ ;  /* 0x0000001411117210 */ /* 0x000fe20007ffe0ff */
[----:B------:R0:W-:Y:S01]  /*2430*/  STS [R18+UR7+0x80], R9 ;  /* 0x0000800912007988 */ /* 0x0001e20008000807 */
[C---:B------:R-:W-:Y:S01]  /*2440*/  FFMA.FTZ R5, R4.reuse, R5, -0.24046532809734344482 ;  /* 0xbe763c8b04057423 */ /* 0x040fe20000010005 */
[C---:B------:R-:W-:Y:S01]  /*2450*/  FFMA.FTZ R6, R7.reuse, R6, -0.24046532809734344482 ;  /* 0xbe763c8b07067423 */ /* 0x040fe20000010006 */
[----:B------:R-:W1:Y:S01]  /*2460*/  LDC R16, c[0x0][0x3e8] ;  /* 0x0000fa00ff107b82 */ /* 0x000e620000000800 */
[----:B------:R2:W-:Y:S01]  /*2470*/  STS [R12+UR7+0x100], R11 ;  /* 0x0001000b0c007988 */ /* 0x0005e20008000807 */
[----:B------:R-:W-:Y:S01]  /*2480*/  FFMA.FTZ R5, R4, R5, 0.28857114911079406738 ;  /* 0x3e93bf9904057423 */ /* 0x000fe20000010005 */
[C---:B------:R-:W-:Y:S01]  /*2490*/  FFMA.FTZ R6, R7.reuse, R6, 0.28857114911079406738 ;  /* 0x3e93bf9907067423 */ /* 0x040fe20000010006 */
[----:B------:R-:W-:Y:S01]  /*24a0*/  ISETP.GE.U32.AND P1, PT, R24, 0x7f800000, PT ;  /* 0x7f8000001800780c */ /* 0x000fe20003f26070 */
[----:B------:R3:W-:Y:S01]  /*24b0*/  STS [R12+UR7+0x180], R10 ;  /* 0x0001800a0c007988 */ /* 0x0007e20008000807 */
[C---:B------:R-:W-:Y:S01]  /*24c0*/  FFMA.FTZ R5, R4.reuse, R5, -0.36067417263984680176 ;  /* 0xbeb8aa4904057423 */ /* 0x040fe20000010005 */
[----:B------:R-:W-:Y:S01]  /*24d0*/  FFMA.FTZ R6, R7, R6, -0.36067417263984680176 ;  /* 0xbeb8aa4907067423 */ /* 0x000fe20000010006 */
[----:B0-----:R-:W-:Y:S01]  /*24e0*/  LOP3.LUT R9, R17, 0x4, RZ, 0x3c, !PT ;  /* 0x0000000411097812 */ /* 0x001fe200078e3cff */
[----:B------:R-:W-:Y:S01]  /*24f0*/  BAR.SYNC.DEFER_BLOCKING 0x0 ;  /* 0x0000000000007b1d */ /* 0x000fe20000010000 */
[----:B------:R-:W-:Y:S01]  /*2500*/  FFMA.FTZ R5, R4, R5, 0.48089820146560668945 ;  /* 0x3ef6384a04057423 */ /* 0x000fe20000010005 */
[----:B------:R-:W-:Y:S01]  /*2510*/  FFMA.FTZ R6, R7, R6, 0.48089820146560668945 ;  /* 0x3ef6384a07067423 */ /* 0x000fe20000010006 */
[----:B--2---:R-:W-:-:S02]  /*2520*/  SHF.R.U32.HI R11, RZ, 0x5, R23 ;  /* 0x00000005ff0b7819 */ /* 0x004fc40000011617 */
[----:B------:R-:W-:-:S03]  /*2530*/  FFMA.FTZ R5, R4, R5, -0.72134751081466674805 ;  /* 0xbf38aa3b04057423 */ /* 0x000fc60000010005 */
[----:B------:R-:W0:Y:S01]  /*2540*/  LDC.64 R20, c[0x0][0x398] ;  /* 0x0000e600ff147b82 */ /* 0x000e220000000a00 */
[----:B------:R-:W-:Y:S01]  /*2550*/  FFMA.FTZ R6, R7, R6, -0.72134751081466674805 ;  /* 0xbf38aa3b07067423 */ /* 0x000fe20000010006 */
[----:B------:R-:W-:Y:S01]  /*2560*/  SGXT.U32 R11, R11, 0x2 ;  /* 0x000000020b0b781a */ /* 0x000fe20000000000 */
[C---:B------:R-:W-:Y:S01]  /*2570*/  FMUL R5, R4.reuse, R5 ;  /* 0x0000000504057220 */ /* 0x040fe20000400000 */
[----:B------:R-:W-:Y:S01]  /*2580*/  FSETP.NEU.AND P2, PT, R19, RZ, PT ;  /* 0x000000ff1300720b */ /* 0x000fe20003f4d000 */
[----:B------:R-:W-:Y:S01]  /*2590*/  FMUL R6, R7, R6 ;  /* 0x0000000607067220 */ /* 0x000fe20000400000 */
[----:B------:R-:W-:Y:S01]  /*25a0*/  LOP3.LUT P0, RZ, R23, 0x60, RZ, 0xc0, !PT ;  /* 0x0000006017ff7812 */ /* 0x000fe2000780c0ff */
[C---:B------:R-:W-:Y:S02]  /*25b0*/  FMUL R5, R4.reuse, R5 ;  /* 0x0000000504057220 */ /* 0x040fe40000400000 */
[----:B------:R-:W-:Y:S02]  /*25c0*/  FMUL R6, R7, R6 ;  /* 0x0000000607067220 */ /* 0x000fe40000400000 */
[----:B------:R-:W-:Y:S01]  /*25d0*/  FFMA.FTZ R4, R4, 1.4426950216293334961, R5 ;  /* 0x3fb8aa3b04047823 */ /* 0x000fe20000010005 */
[----:B------:R-:W-:Y:S01]  /*25e0*/  LOP3.LUT R5, R25, 0x38, RZ, 0xc0, !PT ;  /* 0x0000003819057812 */ /* 0x000fe200078ec0ff */
[----:B------:R-:W-:Y:S01]  /*25f0*/  FFMA.FTZ R7, R7, 1.4426950216293334961, R6 ;  /* 0x3fb8aa3b07077823 */ /* 0x000fe20000010006 */
[----:B-1----:R-:W-:-:S02]  /*2600*/  IMAD R6, R11, R16, RZ ;  /* 0x000000100b067224 */ /* 0x002fc400078e02ff */
[----:B------:R-:W-:Y:S01]  /*2610*/  FADD R3, R3, R4 ;  /* 0x0000000403037221 */ /* 0x000fe20000000000 */
[----:B------:R-:W-:Y:S02]  /*2620*/  IMAD R4, R0, UR5, RZ ;  /* 0x0000000500047c24 */ /* 0x000fe4000f8e02ff */
[----:B---3--:R-:W-:Y:S01]  /*2630*/  FADD R12, R8, R7 ;  /* 0x00000007080c7221 */ /* 0x008fe20000000000 */
[----:B------:R-:W1:Y:S01]  /*2640*/  LDS R17, [R17+UR7] ;  /* 0x0000000711117984 */ /* 0x000e620008000800 */
[----:B------:R-:W-:Y:S01]  /*2650*/  @P3 MOV R7, 0x7f800000 ;  /* 0x7f80000000073802 */ /* 0x000fe20000000f00 */
[----:B------:R-:W-:Y:S01]  /*2660*/  UIMAD.WIDE UR4, UR4, 0x2, URZ ;  /* 0x00000002040478a5 */ /* 0x000fe2000f8e02ff */
[----:B------:R-:W-:Y:S01]  /*2670*/  IADD3 R22, PT, PT, R5, R22, RZ ;  /* 0x0000001605167210 */ /* 0x000fe20007ffe0ff */
[----:B------:R2:W3:Y:S01]  /*2680*/  LDS R15, [R9+UR7] ;  /* 0x00000007090f7984 */ /* 0x0004e20008000800 */
[C---:B------:R-:W-:Y:S01]  /*2690*/  SHF.L.U32 R5, R4.reuse, 0x1, RZ ;  /* 0x0000000104057819 */ /* 0x040fe200000006ff */
[----:B------:R-:W-:Y:S01]  /*26a0*/  @P3 FFMA.FTZ R3, R19, R7, +INF ;  /* 0x7f80000013033423 */ /* 0x000fe20000010007 */
[----:B------:R-:W-:Y:S01]  /*26b0*/  IMAD.HI R4, R4, 0x2, RZ ;  /* 0x0000000204047827 */ /* 0x000fe200078e02ff */
[----:B------:R-:W-:Y:S01]  /*26c0*/  LEA R7, R16, R6, 0x2 ;  /* 0x0000000610077211 */ /* 0x000fe200078e10ff */
[----:B------:R-:W4:Y:S01]  /*26d0*/  LDC.64 R18, c[0x0][0x3a0] ;  /* 0x0000e800ff127b82 */ /* 0x000f220000000a00 */
[----:B0-----:R-:W-:-:S02]  /*26e0*/  IADD3 R10, P3, P4, R5, UR8, R20 ;  /* 0x00000008050a7c10 */ /* 0x001fc4000fc7e014 */
[----:B------:R-:W-:Y:S01]  /*26f0*/  @P1 MOV R5, 0x7f800000 ;  /* 0x7f80000000051802 */ /* 0x000fe20000000f00 */
[----:B------:R-:W0:Y:S01]  /*2700*/  LDCU UR4, c[0x0][0x3ec] ;  /* 0x00007d80ff0477ac */ /* 0x000e220008000800 */
[----:B------:R-:W-:Y:S02]  /*2710*/  IADD3.X R14, PT, PT, R4, UR5, R21, P3, P4 ;  /* 0x00000005040e7c10 */ /* 0x000fe40009fe8415 */
[----:B------:R-:W-:Y:S01]  /*2720*/  LEA R4, P4, R6, R10, 0x1 ;  /* 0x0000000a06047211 */ /* 0x000fe200078808ff */
[----:B------:R-:W-:Y:S01]  /*2730*/  @P1 FFMA.FTZ R12, R24, R5, +INF ;  /* 0x7f800000180c1423 */ /* 0x000fe20000010005 */
[----:B--2---:R-:W-:Y:S02]  /*2740*/  LEA R9, R16, R7, 0x2 ;  /* 0x0000000710097211 */ /* 0x004fe400078e10ff */
[----:B------:R-:W-:Y:S02]  /*2750*/  LEA.HI.X.SX32 R5, R6, R14, 0x1, P4 ;  /* 0x0000000e06057211 */ /* 0x000fe400020f0eff */
[----:B------:R-:W-:-:S02]  /*2760*/  LEA R6, P1, R7, R10, 0x1 ;  /* 0x0000000a07067211 */ /* 0x000fc400078208ff */
[----:B------:R-:W-:Y:S02]  /*2770*/  LEA R11, R16, R9, 0x2 ;  /* 0x00000009100b7211 */ /* 0x000fe400078e10ff */
[----:B------:R-:W-:Y:S02]  /*2780*/  LEA.HI.X.SX32 R7, R7, R14, 0x1, P1 ;  /* 0x0000000e07077211 */ /* 0x000fe400008f0eff */
[-C--:B------:R-:W-:Y:S02]  /*2790*/  LEA R8, P4, R9, R10.reuse, 0x1 ;  /* 0x0000000a09087211 */ /* 0x080fe400078808ff */
[----:B------:R-:W-:Y:S01]  /*27a0*/  LEA R10, P5, R11, R10, 0x1 ;  /* 0x0000000a0b0a7211 */ /* 0x000fe200078a08ff */
[----:B0-----:R-:W-:Y:S01]  /*27b0*/  UIMAD UR4, UR6, UR4, URZ ;  /* 0x00000004060472a4 */ /* 0x001fe2000f8e02ff */
[-C--:B------:R-:W-:Y:S02]  /*27c0*/  LEA.HI.X.SX32 R9, R9, R14.reuse, 0x1, P4 ;  /* 0x0000000e09097211 */ /* 0x080fe400020f0eff */
[----:B------:R-:W-:Y:S01]  /*27d0*/  LEA.HI.X.SX32 R11, R11, R14, 0x1, P5 ;  /* 0x0000000e0b0b7211 */ /* 0x000fe200028f0eff */
[----:B------:R-:W-:Y:S01]  /*27e0*/  USHF.L.U32 UR6, UR4, 0x2, URZ ;  /* 0x0000000204067899 */ /* 0x000fe200080006ff */
[----:B------:R-:W-:Y:S01]  /*27f0*/  FSETP.NEU.AND P3, PT, R24, RZ, PT ;  /* 0x000000ff1800720b */ /* 0x000fe20003f6d000 */
[----:B------:R-:W-:Y:S01]  /*2800*/  UIMAD.WIDE UR4, UR4, 0x4, URZ ;  /* 0x00000004040478a5 */ /* 0x000fe2000f8e02ff */
[----:B------:R-:W-:Y:S01]  /*2810*/  FSEL R3, R3, -INF , P2 ;  /* 0xff80000003037808 */ /* 0x000fe20001000000 */
[----:B-1----:R0:W-:Y:S01]  /*2820*/  STG.E.U16 desc[UR10][R4.64], R17 ;  /* 0x0000001104007986 */ /* 0x0021e2000c10150a */
[----:B------:R-:W-:-:S03]  /*2830*/  FSEL R13, R12, -INF , P3 ;  /* 0xff8000000c0d7808 */ /* 0x000fc60001800000 */
[----:B------:R-:W-:Y:S01]  /*2840*/  FFMA R12, R3, 0.69314718246459960938, R74 ;  /* 0x3f317218030c7823 */ /* 0x000fe2000000004a */
[----:B---3--:R1:W-:Y:S01]  /*2850*/  STG.E.U16 desc[UR10][R6.64], R15 ;  /* 0x0000000f06007986 */ /* 0x0083e2000c10150a */
[C---:B------:R-:W-:Y:S01]  /*2860*/  SHF.L.U32 R3, R0.reuse, 0x2, RZ ;  /* 0x0000000200037819 */ /* 0x040fe200000006ff */
[----:B------:R-:W-:Y:S01]  /*2870*/  FFMA R13, R13, 0.69314718246459960938, R60 ;  /* 0x3f3172180d0d7823 */ /* 0x000fe2000000003c */
[----:B------:R-:W-:Y:S01]  /*2880*/  IMAD.HI R0, R0, 0x4, RZ ;  /* 0x0000000400007827 */ /* 0x000fe200078e02ff */
[----:B0-----:R-:W-:Y:S02]  /*2890*/  PRMT R5, R17, 0x7632, R5 ;  /* 0x0000763211057816 */ /* 0x001fe40000000005 */
[----:B------:R-:W-:Y:S02]  /*28a0*/  LOP3.LUT R4, R2, 0x78, RZ, 0xc0, !PT ;  /* 0x0000007802047812 */ /* 0x000fe400078ec0ff */
[----:B-1----:R-:W-:Y:S01]  /*28b0*/  PRMT R7, R15, 0x7632, R7 ;  /* 0x000076320f077816 */ /* 0x002fe20000000007 */
[----:B------:R0:W-:Y:S01]  /*28c0*/  STG.E.U16 desc[UR10][R8.64], R5 ;  /* 0x0000000508007986 */ /* 0x0001e2000c10150a */
[----:B----4-:R-:W-:-:S03]  /*28d0*/  IADD3 R2, P1, P2, R3, UR6, R18 ;  /* 0x0000000603027c10 */ /* 0x010fc6000fa3e012 */
[----:B------:R0:W-:Y:S01]  /*28e0*/  STG.E.U16 desc[UR10][R10.64], R7 ;  /* 0x000000070a007986 */ /* 0x0001e2000c10150a */
[----:B------:R-:W-:Y:S01]  /*28f0*/  IADD3.X R3, PT, PT, R0, UR5, R19, P1, P2 ;  /* 0x0000000500037c10 */ /* 0x000fe20008fe4413 */
[----:B------:R-:W-:Y:S06]  /*2900*/  BAR.SYNC.DEFER_BLOCKING 0x0 ;  /* 0x0000000000007b1d */ /* 0x000fec0000010000 */
[----:B------:R0:W-:Y:S02]  /*2910*/  STS.64 [R4+UR7], R12 ;  /* 0x0000000c04007988 */ /* 0x0001e40008000a07 */
[----:B------:R-:W-:Y:S06]  /*2920*/  BAR.SYNC.DEFER_BLOCKING 0x0 ;  /* 0x0000000000007b1d */ /* 0x000fec0000010000 */
[----:B------:R-:W-:Y:S05]  /*2930*/  @P0 EXIT ;  /* 0x000000000000094d */ /* 0x000fea0003800000 */
[----:B0-----:R-:W0:Y:S04]  /*2940*/  LDS R5, [R22] ;  /* 0x0000000016057984 */ /* 0x001e280000000800 */
[----:B0-----:R-:W-:Y:S01]  /*2950*/  STG.E desc[UR10][R2.64], R5 ;  /* 0x0000000502007986 */ /* 0x001fe2000c10190a */
[----:B------:R-:W-:Y:S05]  /*2960*/  EXIT ;  /* 0x000000000000794d */ /* 0x000fea0003800000 */
.L_x_2:
[----:B------:R-:W-:-:S00]  /*2970*/  BRA `(.L_x_2) ;  /* 0xfffffffc00fc7947 */ /* 0x000fc0000383ffff */
[----:B------:R-:W-:-:S00]  /*2980*/  NOP ;  /* 0x0000000000007918 */ /* 0x000fc00000000000 */
[----:B------:R-:W-:-:S00]  /*2990*/  NOP ;  /* 0x0000000000007918 */ /* 0x000fc00000000000 */
[----:B------:R-:W-:-:S00]  /*29a0*/  NOP ;  /* 0x0000000000007918 */ /* 0x000fc00000000000 */
[----:B------:R-:W-:-:S00]  /*29b0*/  NOP ;  /* 0x0000000000007918 */ /* 0x000fc00000000000 */
[----:B------:R-:W-:-:S00]  /*29c0*/  NOP ;  /* 0x0000000000007918 */ /* 0x000fc00000000000 */
[----:B------:R-:W-:-:S00]  /*29d0*/  NOP ;  /* 0x0000000000007918 */ /* 0x000fc00000000000 */
[----:B------:R-:W-:-:S00]  /*29e0*/  NOP ;  /* 0x0000000000007918 */ /* 0x000fc00000000000 */
[----:B------:R-:W-:-:S00]  /*29f0*/  NOP ;  /* 0x0000000000007918 */ /* 0x000fc00000000000 */
.L_x_3:


//--------------------- .nv.global.init           --------------------------
	.section	.nv.global.init,"aw",@progbits
.nv.global.init:
	.type		_$_str,@object
	.size		_$_str,(.L_0 - _$_str)
_$_str:
        /*0000*/ 	.byte	0x5f, 0x5f, 0x43, 0x55, 0x44, 0x41, 0x5f, 0x46, 0x54, 0x5a, 0x00
.L_0:


//--------------------- .nv.shared.attn_fwd       --------------------------
	.section	.nv.shared.attn_fwd,"aw",@nobits
	.sectionflags	@""
	.align	16
	.zero		1024


//--------------------- .nv.shared.reserved.0     --------------------------
	.section	.nv.shared.reserved.0,"aw",@nobits
	.weak		__nv_reservedSMEM_offset_0_alias
	.size		__nv_reservedSMEM_offset_0_alias, 0, 64
	.other		__nv_reservedSMEM_offset_0_alias,@"STO_CUDA_RESERVED_SHARED STV_DEFAULT"
__nv_reservedSMEM_offset_0_alias:
	.zero		0
	.zero		64


//--------------------- .nv.constant0.attn_fwd    --------------------------
	.section	.nv.constant0.attn_fwd,"a",@progbits
	.sectionflags	@""
	.align	4
.nv.constant0.attn_fwd:
	.zero		1032


//--------------------- SYMBOLS --------------------------

	.type		.nv.reservedSmem.offset0,@object
	.size		.nv.reservedSmem.offset0,0x4
	.type		.nv.reservedSmem.cap,@object
	.size		.nv.reservedSmem.cap,0x4
